	.target	sm_90a

	.elftype	@"ET_EXEC"


//--------------------- .note.nv.tkinfo           --------------------------
	.section	.note.nv.tkinfo,"",@"SHT_NOTE"
	.sectionflags	@"SHF_NOTE_NV_TKINFO"
	.tkinfo
        /*0018*/ 	.word	0x00000002
        /*0030*/ 	.string	""
        /*0030*/ 	.string	"ptxas"
        /*0030*/ 	.string	"Cuda compilation tools, release 13.0, V13.0.88"
        /*0030*/ 	.string	"Build cuda_13.0.r13.0/compiler.36424714_0"
        /*0030*/ 	.string	"-arch sm_90a -m 64 "



//--------------------- .note.nv.cuinfo           --------------------------
	.section	.note.nv.cuinfo,"",@"SHT_NOTE"
	.sectionflags	@"SHF_NOTE_NV_CUINFO"
        /*0018*/ 	.short	0x0002
        /*001a*/ 	.short	0x005a
        /*001c*/ 	.short	0x0082
	.zero		2


//--------------------- .nv.info                  --------------------------
	.section	.nv.info,"",@"SHT_CUDA_INFO"
	.align	4


	//----- nvinfo : EIATTR_REGCOUNT
	.align		4
        /*0000*/ 	.byte	0x04, 0x2f
        /*0002*/ 	.short	(.L_12 - .L_11)
	.align		4
.L_11:
        /*0004*/ 	.word	index@(_ZN7cutlass13device_kernelINS_4gemm6kernel13GemmUniversalIN4cute5tupleIJiiiiEEENS1_10collective13CollectiveMmaINS1_37MainloopSm90TmaGmmaWarpSpecializedFP8ILi4ENS5_IJNS4_1CILi2EEESB_NSA_ILi1EEEEEENS1_35KernelTmaWarpSpecializedCooperativeEEENS5_IJNSA_ILi128EEENSA_ILi64EEESG_EEENS_12float_e5m2_tENS5_IJlSC_lEEESJ_SK_NS4_8TiledMMAINS4_8MMA_AtomIJNS4_4SM904GMMA30MMA_64x64x32_F32E5M2E5M2_SS_TNILNSO_7ScaleInE1ELSQ_1EEEEEENS4_6LayoutINS5_IJSB_SC_SC_EEENS5_IJSC_NSA_ILi0EEESV_EEEEENS5_IJNS4_10UnderscoreESY_SY_EEEEENS4_23SM90_TMA_LOAD_MULTICASTENS4_14ComposedLayoutINS4_7SwizzleILi3ELi4ELi3EEENS4_18smem_ptr_flag_bitsILi8EEENST_INS5_IJNSA_ILi8EEESG_EEENS5_IJSG_SC_EEEEEEEvNS4_8identityES11_S1B_vS1C_EENS_8epilogue10collective6detail29Sm90TmaWarpSpecializedAdapterINS1F_15DefaultEpilogueISJ_SK_SK_NS1E_6thread17LinearCombinationISJ_Li1EffLNS1J_9ScaleType4KindE0ELNS_15FloatRoundStyleE2ESJ_EENS1_15EpilogueDefaultEEEEEvvEEEEvNT_6ParamsE)
        /*0008*/ 	.word	0x000000a8


	//----- nvinfo : EIATTR_FRAME_SIZE
	.align		4
.L_12:
        /*000c*/ 	.byte	0x04, 0x11
        /*000e*/ 	.short	(.L_14 - .L_13)
	.align		4
.L_13:
        /*0010*/ 	.word	index@(_ZN7cutlass13device_kernelINS_4gemm6kernel13GemmUniversalIN4cute5tupleIJiiiiEEENS1_10collective13CollectiveMmaINS1_37MainloopSm90TmaGmmaWarpSpecializedFP8ILi4ENS5_IJNS4_1CILi2EEESB_NSA_ILi1EEEEEENS1_35KernelTmaWarpSpecializedCooperativeEEENS5_IJNSA_ILi128EEENSA_ILi64EEESG_EEENS_12float_e5m2_tENS5_IJlSC_lEEESJ_SK_NS4_8TiledMMAINS4_8MMA_AtomIJNS4_4SM904GMMA30MMA_64x64x32_F32E5M2E5M2_SS_TNILNSO_7ScaleInE1ELSQ_1EEEEEENS4_6LayoutINS5_IJSB_SC_SC_EEENS5_IJSC_NSA_ILi0EEESV_EEEEENS5_IJNS4_10UnderscoreESY_SY_EEEEENS4_23SM90_TMA_LOAD_MULTICASTENS4_14ComposedLayoutINS4_7SwizzleILi3ELi4ELi3EEENS4_18smem_ptr_flag_bitsILi8EEENST_INS5_IJNSA_ILi8EEESG_EEENS5_IJSG_SC_EEEEEEEvNS4_8identityES11_S1B_vS1C_EENS_8epilogue10collective6detail29Sm90TmaWarpSpecializedAdapterINS1F_15DefaultEpilogueISJ_SK_SK_NS1E_6thread17LinearCombinationISJ_Li1EffLNS1J_9ScaleType4KindE0ELNS_15FloatRoundStyleE2ESJ_EENS1_15EpilogueDefaultEEEEEvvEEEEvNT_6ParamsE)
        /*0014*/ 	.word	0x00000000


	//----- nvinfo : EIATTR_MIN_STACK_SIZE
	.align		4
.L_14:
        /*0018*/ 	.byte	0x04, 0x12
        /*001a*/ 	.short	(.L_16 - .L_15)
	.align		4
.L_15:
        /*001c*/ 	.word	index@(_ZN7cutlass13device_kernelINS_4gemm6kernel13GemmUniversalIN4cute5tupleIJiiiiEEENS1_10collective13CollectiveMmaINS1_37MainloopSm90TmaGmmaWarpSpecializedFP8ILi4ENS5_IJNS4_1CILi2EEESB_NSA_ILi1EEEEEENS1_35KernelTmaWarpSpecializedCooperativeEEENS5_IJNSA_ILi128EEENSA_ILi64EEESG_EEENS_12float_e5m2_tENS5_IJlSC_lEEESJ_SK_NS4_8TiledMMAINS4_8MMA_AtomIJNS4_4SM904GMMA30MMA_64x64x32_F32E5M2E5M2_SS_TNILNSO_7ScaleInE1ELSQ_1EEEEEENS4_6LayoutINS5_IJSB_SC_SC_EEENS5_IJSC_NSA_ILi0EEESV_EEEEENS5_IJNS4_10UnderscoreESY_SY_EEEEENS4_23SM90_TMA_LOAD_MULTICASTENS4_14ComposedLayoutINS4_7SwizzleILi3ELi4ELi3EEENS4_18smem_ptr_flag_bitsILi8EEENST_INS5_IJNSA_ILi8EEESG_EEENS5_IJSG_SC_EEEEEEEvNS4_8identityES11_S1B_vS1C_EENS_8epilogue10collective6detail29Sm90TmaWarpSpecializedAdapterINS1F_15DefaultEpilogueISJ_SK_SK_NS1E_6thread17LinearCombinationISJ_Li1EffLNS1J_9ScaleType4KindE0ELNS_15FloatRoundStyleE2ESJ_EENS1_15EpilogueDefaultEEEEEvvEEEEvNT_6ParamsE)
        /*0020*/ 	.word	0x00000000
.L_16:


//--------------------- .nv.compat                --------------------------
	.section	.nv.compat,"",@"SHT_CUDA_COMPAT_INFO"
	.align	4
        /*0000*/ 	.byte	0x02, 0x09, 0x01, 0x00, 0x02, 0x02, 0x04, 0x00, 0x02, 0x05, 0x05, 0x00, 0x03, 0x07, 0x01, 0x01
        /*0010*/ 	.byte	0x02, 0x03, 0x01, 0x00, 0x02, 0x06, 0x01, 0x00, 0x04, 0x0b, 0x08, 0x00, 0x00, 0x00, 0x00, 0x00
        /*0020*/ 	.byte	0x00, 0x00, 0x00, 0x00


//--------------------- .nv.info._ZN7cutlass13device_kernelINS_4gemm6kernel13GemmUniversalIN4cute5tupleIJiiiiEEENS1_10collective13CollectiveMmaINS1_37MainloopSm90TmaGmmaWarpSpecializedFP8ILi4ENS5_IJNS4_1CILi2EEESB_NSA_ILi1EEEEEENS1_35KernelTmaWarpSpecializedCooperativeEEENS5_IJNSA_ILi128EEENSA_ILi64EEESG_EEENS_12float_e5m2_tENS5_IJlSC_lEEESJ_SK_NS4_8TiledMMAINS4_8MMA_AtomIJNS4_4SM904GMMA30MMA_64x64x32_F32E5M2E5M2_SS_TNILNSO_7ScaleInE1ELSQ_1EEEEEENS4_6LayoutINS5_IJSB_SC_SC_EEENS5_IJSC_NSA_ILi0EEESV_EEEEENS5_IJNS4_10UnderscoreESY_SY_EEEEENS4_23SM90_TMA_LOAD_MULTICASTENS4_14ComposedLayoutINS4_7SwizzleILi3ELi4ELi3EEENS4_18smem_ptr_flag_bitsILi8EEENST_INS5_IJNSA_ILi8EEESG_EEENS5_IJSG_SC_EEEEEEEvNS4_8identityES11_S1B_vS1C_EENS_8epilogue10collective6detail29Sm90TmaWarpSpecializedAdapterINS1F_15DefaultEpilogueISJ_SK_SK_NS1E_6thread17LinearCombinationISJ_Li1EffLNS1J_9ScaleType4KindE0ELNS_15FloatRoundStyleE2ESJ_EENS1_15EpilogueDefaultEEEEEvvEEEEvNT_6ParamsE --------------------------
	.section	.nv.info._ZN7cutlass13device_kernelINS_4gemm6kernel13GemmUniversalIN4cute5tupleIJiiiiEEENS1_10collective13CollectiveMmaINS1_37MainloopSm90TmaGmmaWarpSpecializedFP8ILi4ENS5_IJNS4_1CILi2EEESB_NSA_ILi1EEEEEENS1_35KernelTmaWarpSpecializedCooperativeEEENS5_IJNSA_ILi128EEENSA_ILi64EEESG_EEENS_12float_e5m2_tENS5_IJlSC_lEEESJ_SK_NS4_8TiledMMAINS4_8MMA_AtomIJNS4_4SM904GMMA30MMA_64x64x32_F32E5M2E5M2_SS_TNILNSO_7ScaleInE1ELSQ_1EEEEEENS4_6LayoutINS5_IJSB_SC_SC_EEENS5_IJSC_NSA_ILi0EEESV_EEEEENS5_IJNS4_10UnderscoreESY_SY_EEEEENS4_23SM90_TMA_LOAD_MULTICASTENS4_14ComposedLayoutINS4_7SwizzleILi3ELi4ELi3EEENS4_18smem_ptr_flag_bitsILi8EEENST_INS5_IJNSA_ILi8EEESG_EEENS5_IJSG_SC_EEEEEEEvNS4_8identityES11_S1B_vS1C_EENS_8epilogue10collective6detail29Sm90TmaWarpSpecializedAdapterINS1F_15DefaultEpilogueISJ_SK_SK_NS1E_6thread17LinearCombinationISJ_Li1EffLNS1J_9ScaleType4KindE0ELNS_15FloatRoundStyleE2ESJ_EENS1_15EpilogueDefaultEEEEEvvEEEEvNT_6ParamsE,"",@"SHT_CUDA_INFO"
	.sectionflags	@""
	.align	4


	//----- nvinfo : EIATTR_CUDA_API_VERSION
	.align		4
        /*0000*/ 	.byte	0x04, 0x37
        /*0002*/ 	.short	(.L_18 - .L_17)
.L_17:
        /*0004*/ 	.word	0x00000082


	//----- nvinfo : EIATTR_KPARAM_INFO
	.align		4
.L_18:
        /*0008*/ 	.byte	0x04, 0x17
        /*000a*/ 	.short	(.L_20 - .L_19)
.L_19:
        /*000c*/ 	.word	0x00000000
        /*0010*/ 	.short	0x0000
        /*0012*/ 	.short	0x0070
        /*0014*/ 	.byte	0x00, 0xf0, 0x01, 0x10


	//----- nvinfo : EIATTR_SPARSE_MMA_MASK
	.align		4
.L_20:
        /*0018*/ 	.byte	0x03, 0x50
        /*001a*/ 	.short	0x0000


	//----- nvinfo : EIATTR_MAXREG_COUNT
	.align		4
        /*001c*/ 	.byte	0x03, 0x1b
        /*001e*/ 	.short	0x00a8


	//----- nvinfo : EIATTR_NUM_BARRIERS
	.align		4
        /*0020*/ 	.byte	0x02, 0x4c
        /*0022*/ 	.byte	0x01
	.zero		1


	//----- nvinfo : EIATTR_MERCURY_ISA_VERSION
	.align		4
        /*0024*/ 	.byte	0x03, 0x5f
        /*0026*/ 	.short	0x0101


	//----- nvinfo : EIATTR_INT_WARP_WIDE_INSTR_OFFSETS
	.align		4
        /*0028*/ 	.byte	0x04, 0x31
        /*002a*/ 	.short	(.L_22 - .L_21)


	//   ....[0]....
.L_21:
        /*002c*/ 	.word	0x00000470


	//   ....[1]....
        /*0030*/ 	.word	0x000005a0


	//   ....[2]....
        /*0034*/ 	.word	0x00000680


	//   ....[3]....
        /*0038*/ 	.word	0x00002610


	//----- nvinfo : EIATTR_COOP_GROUP_MASK_REGIDS
	.align		4
.L_22:
        /*003c*/ 	.byte	0x04, 0x29
        /*003e*/ 	.short	(.L_24 - .L_23)


	//   ....[0]....
.L_23:
        /*0040*/ 	.word	0xffffffff


	//   ....[1]....
        /*0044*/ 	.word	0xffffffff


	//   ....[2]....
        /*0048*/ 	.word	0xffffffff


	//   ....[3]....
        /*004c*/ 	.word	0xffffffff


	//   ....[4]....
        /*0050*/ 	.word	0xffffffff


	//   ....[5]....
        /*0054*/ 	.word	0xffffffff


	//----- nvinfo : EIATTR_COOP_GROUP_INSTR_OFFSETS
	.align		4
.L_24:
        /*0058*/ 	.byte	0x04, 0x28
        /*005a*/ 	.short	(.L_26 - .L_25)


	//   ....[0]....
.L_25:
        /*005c*/ 	.word	0x00000060


	//   ....[1]....
        /*0060*/ 	.word	0x00000070


	//   ....[2]....
        /*0064*/ 	.word	0x00000130


	//   ....[3]....
        /*0068*/ 	.word	0x000002d0


	//   ....[4]....
        /*006c*/ 	.word	0x000007f0


	//   ....[5]....
        /*0070*/ 	.word	0x00001270


	//----- nvinfo : EIATTR_REG_RECONFIG
	.align		4
.L_26:
        /*0074*/ 	.byte	0x01, 0x54
	.zero		2


	//----- nvinfo : EIATTR_MBARRIER_INSTR_OFFSETS
	.align		4
        /*0078*/ 	.byte	0x04, 0x39
        /*007a*/ 	.short	(.L_28 - .L_27)


	//   ....[0]....
.L_27:
        /*007c*/ 	.word	0x00000230
        /*0080*/ 	.word	0x000000ff
        /*0084*/ 	.word	0x00000000
        /*0088*/ 	.short	0x0100
        /*008a*/ 	.byte	0x08
	.zero		1


	//   ....[1]....
        /*008c*/ 	.word	0x00000240
        /*0090*/ 	.word	0x000000ff
        /*0094*/ 	.word	0x00000020
        /*0098*/ 	.short	0x0100
        /*009a*/ 	.byte	0x08
	.zero		1


	//   ....[2]....
        /*009c*/ 	.word	0x00000250
        /*00a0*/ 	.word	0x000000ff
        /*00a4*/ 	.word	0x00000008
        /*00a8*/ 	.short	0x0100
        /*00aa*/ 	.byte	0x08
	.zero		1


	//   ....[3]....
        /*00ac*/ 	.word	0x00000260
        /*00b0*/ 	.word	0x000000ff
        /*00b4*/ 	.word	0x00000028
        /*00b8*/ 	.short	0x0100
        /*00ba*/ 	.byte	0x08
	.zero		1


	//   ....[4]....
        /*00bc*/ 	.word	0x00000270
        /*00c0*/ 	.word	0x000000ff
        /*00c4*/ 	.word	0x00000010
        /*00c8*/ 	.short	0x0100
        /*00ca*/ 	.byte	0x08
	.zero		1


	//   ....[5]....
        /*00cc*/ 	.word	0x00000280
        /*00d0*/ 	.word	0x000000ff
        /*00d4*/ 	.word	0x00000030
        /*00d8*/ 	.short	0x0100
        /*00da*/ 	.byte	0x08
	.zero		1


	//   ....[6]....
        /*00dc*/ 	.word	0x00000290
        /*00e0*/ 	.word	0x000000ff
        /*00e4*/ 	.word	0x00000018
        /*00e8*/ 	.short	0x0100
        /*00ea*/ 	.byte	0x08
	.zero		1


	//   ....[7]....
        /*00ec*/ 	.word	0x000002a0
        /*00f0*/ 	.word	0x000000ff
        /*00f4*/ 	.word	0x00000038
        /*00f8*/ 	.short	0x0100
        /*00fa*/ 	.byte	0x08
	.zero		1


	//   ....[8]....
        /*00fc*/ 	.word	0x00000700
        /*0100*/ 	.word	0x000000ff
        /*0104*/ 	.word	0x00000050
        /*0108*/ 	.short	0x0100
        /*010a*/ 	.byte	0x06
	.zero		1


	//   ....[9]....
        /*010c*/ 	.word	0x00000790
        /*0110*/ 	.word	0x000000ff
        /*0114*/ 	.word	0x00000058
        /*0118*/ 	.short	0x0100
        /*011a*/ 	.byte	0x06
	.zero		1


	//   ....[10]....
        /*011c*/ 	.word	0x000015b0
        /*0120*/ 	.word	0x000000ff
        /*0124*/ 	.word	0x00000000
        /*0128*/ 	.short	0x010a
        /*012a*/ 	.byte	0x06
	.zero		1


	//   ....[11]....
        /*012c*/ 	.word	0x000015f0
        /*0130*/ 	.word	0x000000ff
        /*0134*/ 	.word	0x00000000
        /*0138*/ 	.short	0x010a
        /*013a*/ 	.byte	0x06
	.zero		1


	//   ....[12]....
        /*013c*/ 	.word	0x00001cf0
        /*0140*/ 	.word	0x000000ff
        /*0144*/ 	.word	0x00000000
        /*0148*/ 	.short	0x010a
        /*014a*/ 	.byte	0x0c
	.zero		1


	//   ....[13]....
        /*014c*/ 	.word	0x00001d30
        /*0150*/ 	.word	0x000000ff
        /*0154*/ 	.word	0x00000000
        /*0158*/ 	.short	0x010a
        /*015a*/ 	.byte	0x0c
	.zero		1


	//   ....[14]....
        /*015c*/ 	.word	0x00002220
        /*0160*/ 	.word	0x0000000a
        /*0164*/ 	.word	0x00000000
        /*0168*/ 	.short	0x0101
        /*016a*/ 	.byte	0x3f
	.zero		1


	//   ....[15]....
        /*016c*/ 	.word	0x00002690
        /*0170*/ 	.word	0x00000008
        /*0174*/ 	.word	0x00000000
        /*0178*/ 	.short	0x0101
        /*017a*/ 	.byte	0x3f
	.zero		1


	//   ....[16]....
        /*017c*/ 	.word	0x00006040
        /*0180*/ 	.word	0x00000013
        /*0184*/ 	.word	0x00000020
        /*0188*/ 	.short	0x010a
        /*018a*/ 	.byte	0x3f
	.zero		1


	//   ....[17]....
        /*018c*/ 	.word	0x00006410
        /*0190*/ 	.word	0x00000006
        /*0194*/ 	.word	0x00000058
        /*0198*/ 	.short	0x0101
        /*019a*/ 	.byte	0x3f
	.zero		1


	//   ....[18]....
        /*019c*/ 	.word	0x00006b10
        /*01a0*/ 	.word	0x00000005
        /*01a4*/ 	.word	0x00000000
        /*01a8*/ 	.short	0x010a
        /*01aa*/ 	.byte	0x3f
	.zero		1


	//   ....[19]....
        /*01ac*/ 	.word	0x00006b90
        /*01b0*/ 	.word	0x00000007
        /*01b4*/ 	.word	0x00000000
        /*01b8*/ 	.short	0x010a
        /*01ba*/ 	.byte	0x3f
	.zero		1


	//   ....[20]....
        /*01bc*/ 	.word	0x00006c20
        /*01c0*/ 	.word	0x00000006
        /*01c4*/ 	.word	0x00000000
        /*01c8*/ 	.short	0x010a
        /*01ca*/ 	.byte	0x3f
	.zero		1


	//   ....[21]....
        /*01cc*/ 	.word	0x00006cb0
        /*01d0*/ 	.word	0x00000003
        /*01d4*/ 	.word	0x00000000
        /*01d8*/ 	.short	0x010a
        /*01da*/ 	.byte	0x3f
	.zero		1


	//   ....[22]....
        /*01dc*/ 	.word	0x00006d20
        /*01e0*/ 	.word	0x00000009
        /*01e4*/ 	.word	0x00000000
        /*01e8*/ 	.short	0x010a
        /*01ea*/ 	.byte	0x3f
	.zero		1


	//   ....[23]....
        /*01ec*/ 	.word	0x00006d80
        /*01f0*/ 	.word	0x0000000b
        /*01f4*/ 	.word	0x00000000
        /*01f8*/ 	.short	0x010a
        /*01fa*/ 	.byte	0x3f
	.zero		1


	//   ....[24]....
        /*01fc*/ 	.word	0x00006e50
        /*0200*/ 	.word	0x00000013
        /*0204*/ 	.word	0x00000020
        /*0208*/ 	.short	0x010a
        /*020a*/ 	.byte	0x3f
	.zero		1


	//   ....[25]....
        /*020c*/ 	.word	0x00006f20
        /*0210*/ 	.word	0x00000005
        /*0214*/ 	.word	0x00000000
        /*0218*/ 	.short	0x010a
        /*021a*/ 	.byte	0x3f
	.zero		1


	//   ....[26]....
        /*021c*/ 	.word	0x00006f70
        /*0220*/ 	.word	0x00000007
        /*0224*/ 	.word	0x00000000
        /*0228*/ 	.short	0x010a
        /*022a*/ 	.byte	0x3f
	.zero		1


	//   ....[27]....
        /*022c*/ 	.word	0x00006fc0
        /*0230*/ 	.word	0x00000006
        /*0234*/ 	.word	0x00000000
        /*0238*/ 	.short	0x010a
        /*023a*/ 	.byte	0x3f
	.zero		1


	//----- nvinfo : EIATTR_NUM_MBARRIERS
	.align		4
.L_28:
        /*023c*/ 	.byte	0x03, 0x38
        /*023e*/ 	.short	0x000a


	//----- nvinfo : EIATTR_EXIT_INSTR_OFFSETS
	.align		4
        /*0240*/ 	.byte	0x04, 0x1c
        /*0242*/ 	.short	(.L_30 - .L_29)


	//   ....[0]....
.L_29:
        /*0244*/ 	.word	0x00000950


	//   ....[1]....
        /*0248*/ 	.word	0x00001140


	//   ....[2]....
        /*024c*/ 	.word	0x00005680


	//   ....[3]....
        /*0250*/ 	.word	0x00005be0


	//   ....[4]....
        /*0254*/ 	.word	0x00006d00


	//----- nvinfo : EIATTR_MAX_THREADS
	.align		4
.L_30:
        /*0258*/ 	.byte	0x04, 0x05
        /*025a*/ 	.short	(.L_32 - .L_31)
.L_31:
        /*025c*/ 	.word	0x00000180
        /*0260*/ 	.word	0x00000001
        /*0264*/ 	.word	0x00000001


	//----- nvinfo : EIATTR_CRS_STACK_SIZE
	.align		4
.L_32:
        /*0268*/ 	.byte	0x04, 0x1e
        /*026a*/ 	.short	(.L_34 - .L_33)
.L_33:
        /*026c*/ 	.word	0x00000000


	//----- nvinfo : EIATTR_CBANK_PARAM_SIZE
	.align		4
.L_34:
        /*0270*/ 	.byte	0x03, 0x19
        /*0272*/ 	.short	0x0470


	//----- nvinfo : EIATTR_PARAM_CBANK
	.align		4
        /*0274*/ 	.byte	0x04, 0x0a
        /*0276*/ 	.short	(.L_36 - .L_35)
	.align		4
.L_35:
        /*0278*/ 	.word	index@(.nv.constant0._ZN7cutlass13device_kernelINS_4gemm6kernel13GemmUniversalIN4cute5tupleIJiiiiEEENS1_10collective13CollectiveMmaINS1_37MainloopSm90TmaGmmaWarpSpecializedFP8ILi4ENS5_IJNS4_1CILi2EEESB_NSA_ILi1EEEEEENS1_35KernelTmaWarpSpecializedCooperativeEEENS5_IJNSA_ILi128EEENSA_ILi64EEESG_EEENS_12float_e5m2_tENS5_IJlSC_lEEESJ_SK_NS4_8TiledMMAINS4_8MMA_AtomIJNS4_4SM904GMMA30MMA_64x64x32_F32E5M2E5M2_SS_TNILNSO_7ScaleInE1ELSQ_1EEEEEENS4_6LayoutINS5_IJSB_SC_SC_EEENS5_IJSC_NSA_ILi0EEESV_EEEEENS5_IJNS4_10UnderscoreESY_SY_EEEEENS4_23SM90_TMA_LOAD_MULTICASTENS4_14ComposedLayoutINS4_7SwizzleILi3ELi4ELi3EEENS4_18smem_ptr_flag_bitsILi8EEENST_INS5_IJNSA_ILi8EEESG_EEENS5_IJSG_SC_EEEEEEEvNS4_8identityES11_S1B_vS1C_EENS_8epilogue10collective6detail29Sm90TmaWarpSpecializedAdapterINS1F_15DefaultEpilogueISJ_SK_SK_NS1E_6thread17LinearCombinationISJ_Li1EffLNS1J_9ScaleType4KindE0ELNS_15FloatRoundStyleE2ESJ_EENS1_15EpilogueDefaultEEEEEvvEEEEvNT_6ParamsE)
        /*027c*/ 	.short	0x0210
        /*027e*/ 	.short	0x0470


	//----- nvinfo : EIATTR_SW_WAR
	.align		4
.L_36:
        /*0280*/ 	.byte	0x04, 0x36
        /*0282*/ 	.short	(.L_38 - .L_37)
.L_37:
        /*0284*/ 	.word	0x00000008
.L_38:


//--------------------- .nv.callgraph             --------------------------
	.section	.nv.callgraph,"",@"SHT_CUDA_CALLGRAPH"
	.align	4
	.sectionentsize	8
	.align		4
        /*0000*/ 	.word	0x00000000
	.align		4
        /*0004*/ 	.word	0xffffffff
	.align		4
        /*0008*/ 	.word	0x00000000
	.align		4
        /*000c*/ 	.word	0xfffffffe
	.align		4
        /*0010*/ 	.word	0x00000000
	.align		4
        /*0014*/ 	.word	0xfffffffd
	.align		4
        /*0018*/ 	.word	0x00000000
	.align		4
        /*001c*/ 	.word	0xfffffffc


//--------------------- .nv.constant4             --------------------------
	.section	.nv.constant4,"a",@progbits
	.align	8
	.align		8
.nv.constant4:
        /*0000*/ 	.dword	_ZN39_INTERNAL_90ce76d9_4_k_cu_6c9b6af9_52614cuda3std3__45__cpo5beginE
	.align		8
        /*0008*/ 	.dword	_ZN39_INTERNAL_90ce76d9_4_k_cu_6c9b6af9_52614cuda3std3__45__cpo3endE
	.align		8
        /*0010*/ 	.dword	_ZN39_INTERNAL_90ce76d9_4_k_cu_6c9b6af9_52614cuda3std3__45__cpo6cbeginE
	.align		8
        /*0018*/ 	.dword	_ZN39_INTERNAL_90ce76d9_4_k_cu_6c9b6af9_52614cuda3std3__45__cpo4cendE
	.align		8
        /*0020*/ 	.dword	_ZN39_INTERNAL_90ce76d9_4_k_cu_6c9b6af9_52614cuda3std3__441_GLOBAL__N__90ce76d9_4_k_cu_6c9b6af9_52616ignoreE
	.align		8
        /*0028*/ 	.dword	_ZN39_INTERNAL_90ce76d9_4_k_cu_6c9b6af9_52614cuda3std3__419piecewise_constructE
	.align		8
        /*0030*/ 	.dword	_ZN39_INTERNAL_90ce76d9_4_k_cu_6c9b6af9_52614cuda3std3__48in_placeE
	.align		8
        /*0038*/ 	.dword	_ZN39_INTERNAL_90ce76d9_4_k_cu_6c9b6af9_52614cuda3std6ranges3__45__cpo4swapE
	.align		8
        /*0040*/ 	.dword	_ZN39_INTERNAL_90ce76d9_4_k_cu_6c9b6af9_52614cuda3std6ranges3__45__cpo9iter_moveE
	.align		8
        /*0048*/ 	.dword	_ZN39_INTERNAL_90ce76d9_4_k_cu_6c9b6af9_52614cute7productE
	.align		8
        /*0050*/ 	.dword	_ZN39_INTERNAL_90ce76d9_4_k_cu_6c9b6af9_52614cute1_E


//--------------------- .text._ZN7cutlass13device_kernelINS_4gemm6kernel13GemmUniversalIN4cute5tupleIJiiiiEEENS1_10collective13CollectiveMmaINS1_37MainloopSm90TmaGmmaWarpSpecializedFP8ILi4ENS5_IJNS4_1CILi2EEESB_NSA_ILi1EEEEEENS1_35KernelTmaWarpSpecializedCooperativeEEENS5_IJNSA_ILi128EEENSA_ILi64EEESG_EEENS_12float_e5m2_tENS5_IJlSC_lEEESJ_SK_NS4_8TiledMMAINS4_8MMA_AtomIJNS4_4SM904GMMA30MMA_64x64x32_F32E5M2E5M2_SS_TNILNSO_7ScaleInE1ELSQ_1EEEEEENS4_6LayoutINS5_IJSB_SC_SC_EEENS5_IJSC_NSA_ILi0EEESV_EEEEENS5_IJNS4_10UnderscoreESY_SY_EEEEENS4_23SM90_TMA_LOAD_MULTICASTENS4_14ComposedLayoutINS4_7SwizzleILi3ELi4ELi3EEENS4_18smem_ptr_flag_bitsILi8EEENST_INS5_IJNSA_ILi8EEESG_EEENS5_IJSG_SC_EEEEEEEvNS4_8identityES11_S1B_vS1C_EENS_8epilogue10collective6detail29Sm90TmaWarpSpecializedAdapterINS1F_15DefaultEpilogueISJ_SK_SK_NS1E_6thread17LinearCombinationISJ_Li1EffLNS1J_9ScaleType4KindE0ELNS_15FloatRoundStyleE2ESJ_EENS1_15EpilogueDefaultEEEEEvvEEEEvNT_6ParamsE --------------------------
	.section	.text._ZN7cutlass13device_kernelINS_4gemm6kernel13GemmUniversalIN4cute5tupleIJiiiiEEENS1_10collective13CollectiveMmaINS1_37MainloopSm90TmaGmmaWarpSpecializedFP8ILi4ENS5_IJNS4_1CILi2EEESB_NSA_ILi1EEEEEENS1_35KernelTmaWarpSpecializedCooperativeEEENS5_IJNSA_ILi128EEENSA_ILi64EEESG_EEENS_12float_e5m2_tENS5_IJlSC_lEEESJ_SK_NS4_8TiledMMAINS4_8MMA_AtomIJNS4_4SM904GMMA30MMA_64x64x32_F32E5M2E5M2_SS_TNILNSO_7ScaleInE1ELSQ_1EEEEEENS4_6LayoutINS5_IJSB_SC_SC_EEENS5_IJSC_NSA_ILi0EEESV_EEEEENS5_IJNS4_10UnderscoreESY_SY_EEEEENS4_23SM90_TMA_LOAD_MULTICASTENS4_14ComposedLayoutINS4_7SwizzleILi3ELi4ELi3EEENS4_18smem_ptr_flag_bitsILi8EEENST_INS5_IJNSA_ILi8EEESG_EEENS5_IJSG_SC_EEEEEEEvNS4_8identityES11_S1B_vS1C_EENS_8epilogue10collective6detail29Sm90TmaWarpSpecializedAdapterINS1F_15DefaultEpilogueISJ_SK_SK_NS1E_6thread17LinearCombinationISJ_Li1EffLNS1J_9ScaleType4KindE0ELNS_15FloatRoundStyleE2ESJ_EENS1_15EpilogueDefaultEEEEEvvEEEEvNT_6ParamsE,"ax",@progbits
	.align	128
.text._ZN7cutlass13device_kernelINS_4gemm6kernel13GemmUniversalIN4cute5tupleIJiiiiEEENS1_10collective13CollectiveMmaINS1_37MainloopSm90TmaGmmaWarpSpecializedFP8ILi4ENS5_IJNS4_1CILi2EEESB_NSA_ILi1EEEEEENS1_35KernelTmaWarpSpecializedCooperativeEEENS5_IJNSA_ILi128EEENSA_ILi64EEESG_EEENS_12float_e5m2_tENS5_IJlSC_lEEESJ_SK_NS4_8TiledMMAINS4_8MMA_AtomIJNS4_4SM904GMMA30MMA_64x64x32_F32E5M2E5M2_SS_TNILNSO_7ScaleInE1ELSQ_1EEEEEENS4_6LayoutINS5_IJSB_SC_SC_EEENS5_IJSC_NSA_ILi0EEESV_EEEEENS5_IJNS4_10UnderscoreESY_SY_EEEEENS4_23SM90_TMA_LOAD_MULTICASTENS4_14ComposedLayoutINS4_7SwizzleILi3ELi4ELi3EEENS4_18smem_ptr_flag_bitsILi8EEENST_INS5_IJNSA_ILi8EEESG_EEENS5_IJSG_SC_EEEEEEEvNS4_8identityES11_S1B_vS1C_EENS_8epilogue10collective6detail29Sm90TmaWarpSpecializedAdapterINS1F_15DefaultEpilogueISJ_SK_SK_NS1E_6thread17LinearCombinationISJ_Li1EffLNS1J_9ScaleType4KindE0ELNS_15FloatRoundStyleE2ESJ_EENS1_15EpilogueDefaultEEEEEvvEEEEvNT_6ParamsE:
        .type           _ZN7cutlass13device_kernelINS_4gemm6kernel13GemmUniversalIN4cute5tupleIJiiiiEEENS1_10collective13CollectiveMmaINS1_37MainloopSm90TmaGmmaWarpSpecializedFP8ILi4ENS5_IJNS4_1CILi2EEESB_NSA_ILi1EEEEEENS1_35KernelTmaWarpSpecializedCooperativeEEENS5_IJNSA_ILi128EEENSA_ILi64EEESG_EEENS_12float_e5m2_tENS5_IJlSC_lEEESJ_SK_NS4_8TiledMMAINS4_8MMA_AtomIJNS4_4SM904GMMA30MMA_64x64x32_F32E5M2E5M2_SS_TNILNSO_7ScaleInE1ELSQ_1EEEEEENS4_6LayoutINS5_IJSB_SC_SC_EEENS5_IJSC_NSA_ILi0EEESV_EEEEENS5_IJNS4_10UnderscoreESY_SY_EEEEENS4_23SM90_TMA_LOAD_MULTICASTENS4_14ComposedLayoutINS4_7SwizzleILi3ELi4ELi3EEENS4_18smem_ptr_flag_bitsILi8EEENST_INS5_IJNSA_ILi8EEESG_EEENS5_IJSG_SC_EEEEEEEvNS4_8identityES11_S1B_vS1C_EENS_8epilogue10collective6detail29Sm90TmaWarpSpecializedAdapterINS1F_15DefaultEpilogueISJ_SK_SK_NS1E_6thread17LinearCombinationISJ_Li1EffLNS1J_9ScaleType4KindE0ELNS_15FloatRoundStyleE2ESJ_EENS1_15EpilogueDefaultEEEEEvvEEEEvNT_6ParamsE,@function
        .size           _ZN7cutlass13device_kernelINS_4gemm6kernel13GemmUniversalIN4cute5tupleIJiiiiEEENS1_10collective13CollectiveMmaINS1_37MainloopSm90TmaGmmaWarpSpecializedFP8ILi4ENS5_IJNS4_1CILi2EEESB_NSA_ILi1EEEEEENS1_35KernelTmaWarpSpecializedCooperativeEEENS5_IJNSA_ILi128EEENSA_ILi64EEESG_EEENS_12float_e5m2_tENS5_IJlSC_lEEESJ_SK_NS4_8TiledMMAINS4_8MMA_AtomIJNS4_4SM904GMMA30MMA_64x64x32_F32E5M2E5M2_SS_TNILNSO_7ScaleInE1ELSQ_1EEEEEENS4_6LayoutINS5_IJSB_SC_SC_EEENS5_IJSC_NSA_ILi0EEESV_EEEEENS5_IJNS4_10UnderscoreESY_SY_EEEEENS4_23SM90_TMA_LOAD_MULTICASTENS4_14ComposedLayoutINS4_7SwizzleILi3ELi4ELi3EEENS4_18smem_ptr_flag_bitsILi8EEENST_INS5_IJNSA_ILi8EEESG_EEENS5_IJSG_SC_EEEEEEEvNS4_8identityES11_S1B_vS1C_EENS_8epilogue10collective6detail29Sm90TmaWarpSpecializedAdapterINS1F_15DefaultEpilogueISJ_SK_SK_NS1E_6thread17LinearCombinationISJ_Li1EffLNS1J_9ScaleType4KindE0ELNS_15FloatRoundStyleE2ESJ_EENS1_15EpilogueDefaultEEEEEvvEEEEvNT_6ParamsE,(.L_x_140 - _ZN7cutlass13device_kernelINS_4gemm6kernel13GemmUniversalIN4cute5tupleIJiiiiEEENS1_10collective13CollectiveMmaINS1_37MainloopSm90TmaGmmaWarpSpecializedFP8ILi4ENS5_IJNS4_1CILi2EEESB_NSA_ILi1EEEEEENS1_35KernelTmaWarpSpecializedCooperativeEEENS5_IJNSA_ILi128EEENSA_ILi64EEESG_EEENS_12float_e5m2_tENS5_IJlSC_lEEESJ_SK_NS4_8TiledMMAINS4_8MMA_AtomIJNS4_4SM904GMMA30MMA_64x64x32_F32E5M2E5M2_SS_TNILNSO_7ScaleInE1ELSQ_1EEEEEENS4_6LayoutINS5_IJSB_SC_SC_EEENS5_IJSC_NSA_ILi0EEESV_EEEEENS5_IJNS4_10UnderscoreESY_SY_EEEEENS4_23SM90_TMA_LOAD_MULTICASTENS4_14ComposedLayoutINS4_7SwizzleILi3ELi4ELi3EEENS4_18smem_ptr_flag_bitsILi8EEENST_INS5_IJNSA_ILi8EEESG_EEENS5_IJSG_SC_EEEEEEEvNS4_8identityES11_S1B_vS1C_EENS_8epilogue10collective6detail29Sm90TmaWarpSpecializedAdapterINS1F_15DefaultEpilogueISJ_SK_SK_NS1E_6thread17LinearCombinationISJ_Li1EffLNS1J_9ScaleType4KindE0ELNS_15FloatRoundStyleE2ESJ_EENS1_15EpilogueDefaultEEEEEvvEEEEvNT_6ParamsE)
        .other          _ZN7cutlass13device_kernelINS_4gemm6kernel13GemmUniversalIN4cute5tupleIJiiiiEEENS1_10collective13CollectiveMmaINS1_37MainloopSm90TmaGmmaWarpSpecializedFP8ILi4ENS5_IJNS4_1CILi2EEESB_NSA_ILi1EEEEEENS1_35KernelTmaWarpSpecializedCooperativeEEENS5_IJNSA_ILi128EEENSA_ILi64EEESG_EEENS_12float_e5m2_tENS5_IJlSC_lEEESJ_SK_NS4_8TiledMMAINS4_8MMA_AtomIJNS4_4SM904GMMA30MMA_64x64x32_F32E5M2E5M2_SS_TNILNSO_7ScaleInE1ELSQ_1EEEEEENS4_6LayoutINS5_IJSB_SC_SC_EEENS5_IJSC_NSA_ILi0EEESV_EEEEENS5_IJNS4_10UnderscoreESY_SY_EEEEENS4_23SM90_TMA_LOAD_MULTICASTENS4_14ComposedLayoutINS4_7SwizzleILi3ELi4ELi3EEENS4_18smem_ptr_flag_bitsILi8EEENST_INS5_IJNSA_ILi8EEESG_EEENS5_IJSG_SC_EEEEEEEvNS4_8identityES11_S1B_vS1C_EENS_8epilogue10collective6detail29Sm90TmaWarpSpecializedAdapterINS1F_15DefaultEpilogueISJ_SK_SK_NS1E_6thread17LinearCombinationISJ_Li1EffLNS1J_9ScaleType4KindE0ELNS_15FloatRoundStyleE2ESJ_EENS1_15EpilogueDefaultEEEEEvvEEEEvNT_6ParamsE,@"STO_CUDA_ENTRY STV_DEFAULT"
_ZN7cutlass13device_kernelINS_4gemm6kernel13GemmUniversalIN4cute5tupleIJiiiiEEENS1_10collective13CollectiveMmaINS1_37MainloopSm90TmaGmmaWarpSpecializedFP8ILi4ENS5_IJNS4_1CILi2EEESB_NSA_ILi1EEEEEENS1_35KernelTmaWarpSpecializedCooperativeEEENS5_IJNSA_ILi128EEENSA_ILi64EEESG_EEENS_12float_e5m2_tENS5_IJlSC_lEEESJ_SK_NS4_8TiledMMAINS4_8MMA_AtomIJNS4_4SM904GMMA30MMA_64x64x32_F32E5M2E5M2_SS_TNILNSO_7ScaleInE1ELSQ_1EEEEEENS4_6LayoutINS5_IJSB_SC_SC_EEENS5_IJSC_NSA_ILi0EEESV_EEEEENS5_IJNS4_10UnderscoreESY_SY_EEEEENS4_23SM90_TMA_LOAD_MULTICASTENS4_14ComposedLayoutINS4_7SwizzleILi3ELi4ELi3EEENS4_18smem_ptr_flag_bitsILi8EEENST_INS5_IJNSA_ILi8EEESG_EEENS5_IJSG_SC_EEEEEEEvNS4_8identityES11_S1B_vS1C_EENS_8epilogue10collective6detail29Sm90TmaWarpSpecializedAdapterINS1F_15DefaultEpilogueISJ_SK_SK_NS1E_6thread17LinearCombinationISJ_Li1EffLNS1J_9ScaleType4KindE0ELNS_15FloatRoundStyleE2ESJ_EENS1_15EpilogueDefaultEEEEEvvEEEEvNT_6ParamsE:
[----:B------:R-:W-:Y:S01]  /*0000*/  LDC R1, c[0x0][0x28] ;  /* 0x00000a00ff017b82 */ /* 0x000fe20000000800 */
[----:B------:R-:W0:Y:S01]  /*0010*/  S2R R0, SR_TID.X ;  /* 0x0000000000007919 */ /* 0x000e220000002100 */
[----:B------:R-:W-:Y:S01]  /*0020*/  ELECT P0, URZ, PT ;  /* 0x00000000003f782f */ /* 0x000fe20003800000 */
[----:B------:R-:W-:Y:S01]  /*0030*/  BSSY B0, `(.L_x_0) ;  /* 0x000000f000007945 */ /* 0x000fe20003800000 */
[--C-:B0-----:R-:W-:Y:S02]  /*0040*/  SHF.R.U32.HI R2, RZ, 0x5, R0.reuse ;  /* 0x00000005ff027819 */ /* 0x101fe40000011600 */
[----:B------:R-:W-:-:S03]  /*0050*/  SHF.R.U32.HI R3, RZ, 0x7, R0 ;  /* 0x00000007ff037819 */ /* 0x000fc60000011600 */
[----:B------:R-:W0:Y:S04]  /*0060*/  SHFL.IDX PT, R7, R2, RZ, 0x1f ;  /* 0x00001fff02077589 */ /* 0x000e2800000e0000 */
[----:B------:R1:W2:Y:S01]  /*0070*/  SHFL.IDX PT, R4, R3, RZ, 0x1f ;  /* 0x00001fff03047589 */ /* 0x0002a200000e0000 */
[----:B0-----:R-:W-:-:S13]  /*0080*/  ISETP.NE.OR P0, PT, R7, RZ, !P0 ;  /* 0x000000ff0700720c */ /* 0x001fda0004705670 */
[----:B-12---:R-:W-:Y:S05]  /*0090*/  @P0 BRA `(.L_x_1) ;  /* 0x0000000000200947 */ /* 0x006fea0003800000 */
[----:B------:R-:W-:Y:S02]  /*00a0*/  ULDC.64 UR4, c[0x0][0x198] ;  /* 0x0000660000047ab9 */ /* 0x000fe40000000a00 */
[----:B------:R-:W-:Y:S02]  /*00b0*/  UIADD3 UR6, UP0, UR4, 0xf0, URZ ;  /* 0x000000f004067890 */ /* 0x000fe4000ff1e03f */
[----:B------:R-:W-:Y:S02]  /*00c0*/  UIADD3 UR4, UP1, UR4, 0x1f0, URZ ;  /* 0x000001f004047890 */ /* 0x000fe4000ff3e03f */
[----:B------:R-:W-:Y:S02]  /*00d0*/  UIADD3.X UR7, URZ, UR5, URZ, UP0, !UPT ;  /* 0x000000053f077290 */ /* 0x000fe400087fe43f */
[----:B------:R-:W-:-:S07]  /*00e0*/  UIADD3.X UR5, URZ, UR5, URZ, UP1, !UPT ;  /* 0x000000053f057290 */ /* 0x000fce0008ffe43f */
[----:B------:R0:W-:Y:S02]  /*00f0*/  UTMACCTL.PF [UR6] ;  /* 0x00000000060079b9 */ /* 0x0001e40008040000 */
[----:B------:R0:W-:Y:S02]  /*0100*/  UTMACCTL.PF [UR4] ;  /* 0x00000000040079b9 */ /* 0x0001e40008040000 */
[----:B0-----:R-:W-:Y:S01]  /*0110*/  NOP ;  /* 0x0000000000007918 */ /* 0x001fe20000000000 */
.L_x_1:
[----:B------:R-:W-:Y:S05]  /*0120*/  BSYNC B0 ;  /* 0x0000000000007941 */ /* 0x000fea0003800000 */
.L_x_0:
[----:B------:R-:W0:Y:S02]  /*0130*/  SHFL.IDX PT, R3, R2, RZ, 0x1f ;  /* 0x00001fff02037589 */ /* 0x000e2400000e0000 */
[----:B0-----:R-:W-:-:S13]  /*0140*/  ISETP.NE.AND P0, PT, R3, RZ, PT ;  /* 0x000000ff0300720c */ /* 0x001fda0003f05270 */
[----:B------:R-:W-:Y:S05]  /*0150*/  @P0 BRA `(.L_x_2) ;  /* 0x0000000000580947 */ /* 0x000fea0003800000 */
[----:B------:R-:W0:Y:S01]  /*0160*/  S2UR UR8, SR_CgaCtaId ;  /* 0x00000000000879c3 */ /* 0x000e220000008800 */
[----:B------:R-:W-:Y:S01]  /*0170*/  UMOV UR4, 0x400 ;  /* 0x0000040000047882 */ /* 0x000fe20000000000 */
[----:B------:R-:W-:Y:S01]  /*0180*/  UMOV UR5, 0x1 ;  /* 0x0000000100057882 */ /* 0x000fe20000000000 */
[----:B------:R-:W-:Y:S01]  /*0190*/  UMOV UR6, 0x6 ;  /* 0x0000000600067882 */ /* 0x000fe20000000000 */
[----:B------:R-:W-:Y:S01]  /*01a0*/  ELECT P0, URZ, PT ;  /* 0x00000000003f782f */ /* 0x000fe20003800000 */
[----:B------:R-:W-:-:S04]  /*01b0*/  UIADD3 UR6, -UR6, 0x100000, URZ ;  /* 0x0010000006067890 */ /* 0x000fc8000fffe13f */
[----:B------:R-:W-:Y:S02]  /*01c0*/  USHF.L.U32 UR7, UR6, 0xb, URZ ;  /* 0x0000000b06077899 */ /* 0x000fe4000800063f */
[----:B------:R-:W-:Y:S02]  /*01d0*/  USHF.L.U32 UR6, UR6, 0x1, URZ ;  /* 0x0000000106067899 */ /* 0x000fe4000800063f */
[----:B0-----:R-:W-:Y:S02]  /*01e0*/  ULEA UR8, UR8, UR4, 0x18 ;  /* 0x0000000408087291 */ /* 0x001fe4000f8ec03f */
[----:B------:R-:W-:-:S04]  /*01f0*/  UIADD3 UR4, -UR5, 0x100000, URZ ;  /* 0x0010000005047890 */ /* 0x000fc8000fffe13f */
[----:B------:R-:W-:Y:S02]  /*0200*/  USHF.L.U32 UR5, UR4, 0xb, URZ ;  /* 0x0000000b04057899 */ /* 0x000fe4000800063f */
[----:B------:R-:W-:Y:S01]  /*0210*/  USHF.L.U32 UR4, UR4, 0x1, URZ ;  /* 0x0000000104047899 */ /* 0x000fe2000800063f */
[----:B------:R-:W0:Y:S11]  /*0220*/  FENCE.VIEW.ASYNC.S ;  /* 0x00000000000073c6 */ /* 0x000e360000000000 */
[----:B0-----:R0:W1:Y:S01]  /*0230*/  SYNCS.EXCH.64 URZ, [UR8], UR4 ;  /* 0x00000004083f75b2 */ /* 0x0010620008000100 */
[----:B------:R0:W2:Y:S01]  /*0240*/  SYNCS.EXCH.64 URZ, [UR8+0x20], UR6 ;  /* 0x00002006083f75b2 */ /* 0x0000a20008000100 */
[----:B------:R0:W3:Y:S01]  /*0250*/  SYNCS.EXCH.64 URZ, [UR8+0x8], UR4 ;  /* 0x00000804083f75b2 */ /* 0x0000e20008000100 */
[----:B------:R0:W4:Y:S01]  /*0260*/  SYNCS.EXCH.64 URZ, [UR8+0x28], UR6 ;  /* 0x00002806083f75b2 */ /* 0x0001220008000100 */
[----:B------:R0:W0:Y:S01]  /*0270*/  SYNCS.EXCH.64 URZ, [UR8+0x10], UR4 ;  /* 0x00001004083f75b2 */ /* 0x0000220008000100 */
[----:B------:R0:W0:Y:S01]  /*0280*/  SYNCS.EXCH.64 URZ, [UR8+0x30], UR6 ;  /* 0x00003006083f75b2 */ /* 0x0000220008000100 */
[----:B------:R0:W0:Y:S01]  /*0290*/  SYNCS.EXCH.64 URZ, [UR8+0x18], UR4 ;  /* 0x00001804083f75b2 */ /* 0x0000220008000100 */
[----:B------:R0:W0:Y:S01]  /*02a0*/  SYNCS.EXCH.64 URZ, [UR8+0x38], UR6 ;  /* 0x00003806083f75b2 */ /* 0x0000220008000100 */
[----:B------:R-:W-:Y:S01]  /*02b0*/  NOP ;  /* 0x0000000000007918 */ /* 0x000fe20000000000 */
.L_x_2:
[----:B------:R-:W-:Y:S01]  /*02c0*/  SHF.R.S32.HI R5, RZ, 0x1f, R0 ;  /* 0x0000001fff057819 */ /* 0x000fe20000011400 */
[----:B------:R-:W5:Y:S01]  /*02d0*/  SHFL.IDX PT, R2, R2, RZ, 0x1f ;  /* 0x00001fff02027589 */ /* 0x000f6200000e0000 */
[----:B0-----:R-:W0:Y:S01]  /*02e0*/  S2UR UR8, SR_CTAID.X ;  /* 0x00000000000879c3 */ /* 0x001e220000002500 */
[----:B------:R-:W-:Y:S02]  /*02f0*/  ELECT P0, URZ, PT ;  /* 0x00000000003f782f */ /* 0x000fe40003800000 */
[----:B------:R-:W-:Y:S01]  /*0300*/  LEA.HI R5, R5, R0, RZ, 0x7 ;  /* 0x0000000005057211 */ /* 0x000fe200078f38ff */
[----:B------:R-:W1:Y:S01]  /*0310*/  S2R R8, SR_CTAID.Y ;  /* 0x0000000000087919 */ /* 0x000e620000002600 */
[----:B------:R-:W-:Y:S01]  /*0320*/  ULDC UR4, c[0x0][0x150] ;  /* 0x0000540000047ab9 */ /* 0x000fe20000000800 */
[----:B------:R-:W-:Y:S01]  /*0330*/  VIADD R16, R4, 0xffffffff ;  /* 0xffffffff04107836 */ /* 0x000fe20000000000 */
[----:B------:R-:W-:Y:S01]  /*0340*/  LOP3.LUT R5, R5, 0xffffff80, RZ, 0xc0, !PT ;  /* 0xffffff8005057812 */ /* 0x000fe200078ec0ff */
[----:B------:R-:W-:Y:S01]  /*0350*/  NOP ;  /* 0x0000000000007918 */ /* 0x000fe20000000000 */
[----:B------:R-:W2:Y:S01]  /*0360*/  LDC R12, c[0x0][0x144] ;  /* 0x00005100ff0c7b82 */ /* 0x000ea20000000800 */
[----:B------:R-:W-:Y:S01]  /*0370*/  NOP ;  /* 0x0000000000007918 */ /* 0x000fe20000000000 */
[----:B------:R-:W-:Y:S01]  /*0380*/  ISETP.GE.U32.AND P6, PT, R16, 0x2, PT ;  /* 0x000000021000780c */ /* 0x000fe20003fc6070 */
[----:B------:R-:W-:Y:S01]  /*0390*/  IMAD.IADD R5, R0, 0x1, -R5 ;  /* 0x0000000100057824 */ /* 0x000fe200078e0a05 */
[----:B------:R-:W-:-:S04]  /*03a0*/  ISETP.NE.AND P3, PT, R4, RZ, PT ;  /* 0x000000ff0400720c */ /* 0x000fc80003f65270 */
[----:B------:R-:W-:Y:S01]  /*03b0*/  SHF.R.S32.HI R6, RZ, 0x1f, R5 ;  /* 0x0000001fff067819 */ /* 0x000fe20000011405 */
[----:B------:R-:W3:Y:S03]  /*03c0*/  LDC R14, c[0x0][0x140] ;  /* 0x00005000ff0e7b82 */ /* 0x000ee60000000800 */
[----:B------:R-:W-:Y:S02]  /*03d0*/  LEA.HI R6, R6, R5, RZ, 0x3 ;  /* 0x0000000506067211 */ /* 0x000fe400078f18ff */
[----:B-----5:R-:W-:Y:S02]  /*03e0*/  ISETP.NE.OR P0, PT, R2, RZ, !P0 ;  /* 0x000000ff0200720c */ /* 0x020fe40004705670 */
[--C-:B------:R-:W-:Y:S02]  /*03f0*/  SHF.R.S32.HI R2, RZ, 0x3, R6.reuse ;  /* 0x00000003ff027819 */ /* 0x100fe40000011406 */
[----:B------:R-:W-:-:S02]  /*0400*/  SHF.R.S32.HI R11, RZ, 0x1f, R6 ;  /* 0x0000001fff0b7819 */ /* 0x000fc40000011406 */
[----:B------:R-:W-:Y:S02]  /*0410*/  SHF.R.S32.HI R6, RZ, 0x1f, R3 ;  /* 0x0000001fff067819 */ /* 0x000fe40000011403 */
[----:B0-----:R-:W-:Y:S02]  /*0420*/  I2FP.F32.U32 R10, UR8 ;  /* 0x00000008000a7c45 */ /* 0x001fe40008201000 */
[----:B------:R-:W-:Y:S02]  /*0430*/  LEA.HI R11, R11, R2, RZ, 0x2 ;  /* 0x000000020b0b7211 */ /* 0x000fe400078f10ff */
[----:B------:R-:W-:Y:S01]  /*0440*/  LEA.HI R6, R6, R3, RZ, 0x2 ;  /* 0x0000000306067211 */ /* 0x000fe200078f10ff */
[----:B------:R-:W-:Y:S01]  /*0450*/  FMUL R10, R10, UR4 ;  /* 0x000000040a0a7c20 */ /* 0x000fe20008400000 */
[----:B------:R-:W-:Y:S01]  /*0460*/  LOP3.LUT R11, R11, 0xfffffffc, RZ, 0xc0, !PT ;  /* 0xfffffffc0b0b7812 */ /* 0x000fe200078ec0ff */
[----:B------:R-:W-:Y:S01]  /*0470*/  VOTEU.ALL UP0, P0 ;  /* 0x00000000003f7886 */ /* 0x000fe20000000000 */
[----:B------:R-:W-:Y:S01]  /*0480*/  LOP3.LUT R6, R6, 0x3ffffffc, RZ, 0xc0, !PT ;  /* 0x3ffffffc06067812 */ /* 0x000fe200078ec0ff */
[----:B------:R-:W-:Y:S01]  /*0490*/  ULDC UR4, c[0x0][0x154] ;  /* 0x0000550000047ab9 */ /* 0x000fe20000000800 */
[----:B-1----:R-:W-:Y:S01]  /*04a0*/  I2FP.F32.U32 R13, R8 ;  /* 0x00000008000d7245 */ /* 0x002fe20000201000 */
[----:B------:R-:W0:Y:S01]  /*04b0*/  F2I.U32.TRUNC.NTZ R10, R10 ;  /* 0x0000000a000a7305 */ /* 0x000e22000020f000 */
[----:B------:R-:W-:Y:S01]  /*04c0*/  IMAD.IADD R11, R2, 0x1, -R11 ;  /* 0x00000001020b7824 */ /* 0x000fe200078e0a0b */
[----:B------:R-:W1:Y:S01]  /*04d0*/  @!UP0 S2UR UR7, SR_CgaCtaId ;  /* 0x00000000000789c3 */ /* 0x000e620000008800 */
[----:B------:R-:W-:-:S02]  /*04e0*/  IMAD.IADD R6, R3, 0x1, -R6 ;  /* 0x0000000103067824 */ /* 0x000fc400078e0a06 */
[----:B------:R-:W-:Y:S01]  /*04f0*/  FMUL R13, R13, UR4 ;  /* 0x000000040d0d7c20 */ /* 0x000fe20008400000 */
[----:B------:R-:W-:Y:S01]  /*0500*/  UMOV UR4, 0x20 ;  /* 0x0000002000047882 */ /* 0x000fe20000000000 */
[----:B------:R-:W-:Y:S01]  /*0510*/  @!UP0 UMOV UR6, 0x400 ;  /* 0x0000040000068882 */ /* 0x000fe20000000000 */
[----:B------:R-:W-:Y:S01]  /*0520*/  IMAD R6, R6, 0x4, R11 ;  /* 0x0000000406067824 */ /* 0x000fe200078e020b */
[----:B------:R-:W-:-:S04]  /*0530*/  @!UP0 UIADD3 UR4, -UR4, 0x100000, URZ ;  /* 0x0010000004048890 */ /* 0x000fc8000fffe13f */
[----:B------:R-:W-:Y:S02]  /*0540*/  @!UP0 USHF.L.U32 UR5, UR4, 0xb, URZ ;  /* 0x0000000b04058899 */ /* 0x000fe4000800063f */
[----:B------:R-:W-:Y:S01]  /*0550*/  @!UP0 USHF.L.U32 UR4, UR4, 0x1, URZ ;  /* 0x0000000104048899 */ /* 0x000fe2000800063f */
[----:B---3--:R-:W-:Y:S01]  /*0560*/  ISETP.EQ.U32.AND P2, PT, R14, 0x1, PT ;  /* 0x000000010e00780c */ /* 0x008fe20003f42070 */
[----:B------:R-:W3:Y:S01]  /*0570*/  LDC R11, c[0x0][0x148] ;  /* 0x00005200ff0b7b82 */ /* 0x000ee20000000800 */
[----:B------:R-:W5:Y:S01]  /*0580*/  F2I.U32.TRUNC.NTZ R13, R13 ;  /* 0x0000000d000d7305 */ /* 0x000f62000020f000 */
[----:B------:R-:W-:Y:S01]  /*0590*/  LEA.HI R2, R6, R6, RZ, 0x1 ;  /* 0x0000000606027211 */ /* 0x000fe200078f08ff */
[----:B------:R-:W-:Y:S01]  /*05a0*/  VOTEU.ALL UP1, P0 ;  /* 0x00000000003f7886 */ /* 0x000fe20000020000 */
[----:B0-----:R-:W-:Y:S02]  /*05b0*/  IMAD.MOV R15, RZ, RZ, -R10 ;  /* 0x000000ffff0f7224 */ /* 0x001fe400078e0a0a */
[----:B------:R-:W-:-:S02]  /*05c0*/  LOP3.LUT R3, R2, 0xfffffffe, RZ, 0xc0, !PT ;  /* 0xfffffffe02037812 */ /* 0x000fc400078ec0ff */
[----:B------:R-:W-:Y:S01]  /*05d0*/  SHF.R.S32.HI R2, RZ, 0x1f, R7 ;  /* 0x0000001fff027819 */ /* 0x000fe20000011407 */
[----:B--2---:R-:W-:Y:S02]  /*05e0*/  IMAD R10, R12, R15, UR8 ;  /* 0x000000080c0a7e24 */ /* 0x004fe4000f8e020f */
[----:B------:R-:W-:Y:S01]  /*05f0*/  IMAD.IADD R3, R6, 0x1, -R3 ;  /* 0x0000000106037824 */ /* 0x000fe200078e0a03 */
[----:B------:R-:W-:-:S04]  /*0600*/  LEA.HI R2, R2, R7, RZ, 0x2 ;  /* 0x0000000702027211 */ /* 0x000fc800078f10ff */
[----:B------:R-:W-:Y:S01]  /*0610*/  ISETP.NE.AND P4, PT, R3, R10, PT ;  /* 0x0000000a0300720c */ /* 0x000fe20003f85270 */
[----:B------:R-:W-:Y:S01]  /*0620*/  IMAD.SHL.U32 R3, R6, 0x4, RZ ;  /* 0x0000000406037824 */ /* 0x000fe200078e00ff */
[----:B------:R-:W-:Y:S01]  /*0630*/  LOP3.LUT R2, R2, 0xfffffffc, RZ, 0xc0, !PT ;  /* 0xfffffffc02027812 */ /* 0x000fe200078ec0ff */
[----:B-----5:R-:W-:Y:S01]  /*0640*/  IMAD.MOV R20, RZ, RZ, -R13 ;  /* 0x000000ffff147224 */ /* 0x020fe200078e0a0d */
[----:B-1----:R-:W-:Y:S02]  /*0650*/  @!UP0 ULEA UR6, UR7, UR6, 0x18 ;  /* 0x0000000607068291 */ /* 0x002fe4000f8ec03f */
[----:B------:R-:W-:Y:S01]  /*0660*/  LOP3.LUT R3, R6, 0xc, R3, 0x78, !PT ;  /* 0x0000000c06037812 */ /* 0x000fe200078e7803 */
[----:B------:R-:W-:Y:S01]  /*0670*/  IMAD.IADD R7, R7, 0x1, -R2 ;  /* 0x0000000107077824 */ /* 0x000fe200078e0a02 */
[----:B------:R-:W-:Y:S01]  /*0680*/  VOTEU.ALL UP0, P0 ;  /* 0x00000000003f7886 */ /* 0x000fe20000000000 */
[----:B---3--:R-:W-:Y:S01]  /*0690*/  IMAD R13, R11, R20, R8 ;  /* 0x000000140b0d7224 */ /* 0x008fe200078e0208 */
[----:B------:R-:W-:Y:S01]  /*06a0*/  LOP3.LUT P0, RZ, R5, 0x7, RZ, 0xc0, !PT ;  /* 0x0000000705ff7812 */ /* 0x000fe2000780c0ff */
[----:B------:R-:W-:Y:S01]  /*06b0*/  IMAD.MOV.U32 R6, RZ, RZ, 0x1 ;  /* 0x00000001ff067424 */ /* 0x000fe200078e00ff */
[----:B------:R-:W-:-:S02]  /*06c0*/  ISETP.NE.AND P1, PT, R7, 0x3, PT ;  /* 0x000000030700780c */ /* 0x000fc40003f25270 */
[----:B------:R-:W-:Y:S02]  /*06d0*/  @P4 LEA.HI R2, R3, R3, RZ, 0x1 ;  /* 0x0000000303024211 */ /* 0x000fe400078f08ff */
[----:B------:R-:W-:Y:S01]  /*06e0*/  ISETP.EQ.OR P1, PT, R7, RZ, !P1 ;  /* 0x000000ff0700720c */ /* 0x000fe20004f22670 */
[----:B------:R-:W0:Y:S02]  /*06f0*/  FENCE.VIEW.ASYNC.S ;  /* 0x00000000000073c6 */ /* 0x000e240000000000 */
[----:B0-----:R0:W1:Y:S01]  /*0700*/  @!UP0 SYNCS.EXCH.64 URZ, [UR6+0x50], UR4 ;  /* 0x00005004063f85b2 */ /* 0x0010620008000100 */
[----:B------:R-:W-:Y:S02]  /*0710*/  @P4 SHF.R.S32.HI R2, RZ, 0x1, R2 ;  /* 0x00000001ff024819 */ /* 0x000fe40000011402 */
[----:B------:R-:W-:Y:S02]  /*0720*/  ISETP.LT.U32.AND P0, PT, R3, 0x4, !P0 ;  /* 0x000000040300780c */ /* 0x000fe40004701070 */
[----:B------:R-:W-:-:S02]  /*0730*/  @P4 ISETP.NE.AND P5, PT, R2, R13, PT ;  /* 0x0000000d0200420c */ /* 0x000fc40003fa5270 */
[----:B------:R-:W-:Y:S02]  /*0740*/  ISETP.EQ.AND P1, PT, R4, RZ, P1 ;  /* 0x000000ff0400720c */ /* 0x000fe40000f22270 */
[----:B------:R-:W-:Y:S02]  /*0750*/  SEL R5, RZ, 0x1, !P0 ;  /* 0x00000001ff057807 */ /* 0x000fe40004000000 */
[----:B------:R-:W-:Y:S02]  /*0760*/  @P4 SEL R6, RZ, 0x1, P5 ;  /* 0x00000001ff064807 */ /* 0x000fe40002800000 */
[----:B------:R-:W-:Y:S02]  /*0770*/  SEL R2, RZ, 0x1, !P1 ;  /* 0x00000001ff027807 */ /* 0x000fe40004800000 */
[----:B------:R-:W-:Y:S01]  /*0780*/  LOP3.LUT R6, R6, R5, RZ, 0xc0, !PT ;  /* 0x0000000506067212 */ /* 0x000fe200078ec0ff */
[----:B------:R0:W2:Y:S01]  /*0790*/  @!UP1 SYNCS.EXCH.64 URZ, [UR6+0x58], UR4 ;  /* 0x00005804063f95b2 */ /* 0x0000a20008000100 */
[----:B------:R-:W-:Y:S01]  /*07a0*/  SEL R2, R2, 0x2, P6 ;  /* 0x0000000202027807 */ /* 0x000fe20003000000 */
[----:B------:R-:W-:Y:S01]  /*07b0*/  NOP ;  /* 0x0000000000007918 */ /* 0x000fe20000000000 */
[----:B------:R-:W-:Y:S05]  /*07c0*/  @!P2 BRA `(.L_x_3) ;  /* 0x000000000008a947 */ /* 0x000fea0003800000 */
[----:B-12-4-:R-:W-:Y:S01]  /*07d0*/  UCGABAR_ARV ;  /* 0x00000000000079c7 */ /* 0x016fe20008000000 */
[----:B------:R-:W-:Y:S05]  /*07e0*/  BRA `(.L_x_4) ;  /* 0x0000000000047947 */ /* 0x000fea0003800000 */
.L_x_3:
[----:B-12-4-:R-:W-:Y:S01]  /*07f0*/  NOP ;  /* 0x0000000000007918 */ /* 0x016fe20000000000 */
.L_x_4:
[----:B------:R-:W1:Y:S01]  /*0800*/  LDC R4, c[0x0][0x65c] ;  /* 0x00019700ff047b82 */ /* 0x000e620000000800 */
[----:B------:R-:W-:Y:S01]  /*0810*/  IMAD.MOV.U32 R5, RZ, RZ, RZ ;  /* 0x000000ffff057224 */ /* 0x000fe200078e00ff */
[----:B-1----:R-:W-:Y:S01]  /*0820*/  ISETP.NE.AND P4, PT, R4, 0x1, PT ;  /* 0x000000010400780c */ /* 0x002fe20003f85270 */
[----:B------:R-:W-:-:S12]  /*0830*/  IMAD.U32 R4, RZ, RZ, UR8 ;  /* 0x00000008ff047e24 */ /* 0x000fd8000f8e00ff */
[----:B------:R-:W1:Y:S01]  /*0840*/  @P4 LDC R15, c[0x0][0x10] ;  /* 0x00000400ff0f4b82 */ /* 0x000e620000000800 */
[----:B------:R-:W-:Y:S02]  /*0850*/  @P4 IMAD.MOV.U32 R9, RZ, RZ, RZ ;  /* 0x000000ffff094224 */ /* 0x000fe400078e00ff */
[----:B------:R-:W-:-:S05]  /*0860*/  @P4 IMAD.MOV.U32 R17, RZ, RZ, RZ ;  /* 0x000000ffff114224 */ /* 0x000fca00078e00ff */
[----:B------:R-:W2:Y:S01]  /*0870*/  @!P4 LDC R13, c[0x0][0xc] ;  /* 0x00000300ff0dcb82 */ /* 0x000ea20000000800 */
[----:B-1----:R-:W-:-:S04]  /*0880*/  @P4 IMAD.WIDE.U32 R14, R15, UR8, R8 ;  /* 0x000000080f0e4c25 */ /* 0x002fc8000f8e0008 */
[----:B--2---:R-:W-:-:S04]  /*0890*/  @!P4 IMAD.WIDE.U32 R12, R8, R13, R4 ;  /* 0x0000000d080cc225 */ /* 0x004fc800078e0004 */
[----:B------:R-:W-:Y:S02]  /*08a0*/  @P4 IMAD.MOV.U32 R4, RZ, RZ, R14 ;  /* 0x000000ffff044224 */ /* 0x000fe400078e000e */
[----:B------:R-:W-:Y:S02]  /*08b0*/  @P4 IMAD.IADD R5, R15, 0x1, R17 ;  /* 0x000000010f054824 */ /* 0x000fe400078e0211 */
[----:B------:R-:W-:Y:S02]  /*08c0*/  @!P4 IMAD.MOV.U32 R4, RZ, RZ, R12 ;  /* 0x000000ffff04c224 */ /* 0x000fe400078e000c */
[----:B------:R-:W-:Y:S01]  /*08d0*/  @!P4 IMAD.MOV.U32 R5, RZ, RZ, R13 ;  /* 0x000000ffff05c224 */ /* 0x000fe200078e000d */
[----:B------:R-:W-:Y:S06]  /*08e0*/  @!P2 BRA `(.L_x_5) ;  /* 0x00000000000ca947 */ /* 0x000fec0003800000 */
[----:B------:R-:W-:Y:S01]  /*08f0*/  UCGABAR_WAIT ;  /* 0x0000000000007dc7 */ /* 0x000fe20008000000 */
[----:B------:R-:W-:Y:S01]  /*0900*/  CCTL.IVALL ;  /* 0x00000000ff00798f */ /* 0x000fe20002000000 */
[----:B------:R-:W-:Y:S05]  /*0910*/  BRA `(.L_x_6) ;  /* 0x0000000000047947 */ /* 0x000fea0003800000 */
.L_x_5:
[----:B------:R-:W-:Y:S06]  /*0920*/  BAR.SYNC.DEFER_BLOCKING 0x0 ;  /* 0x0000000000007b1d */ /* 0x000fec0000010000 */
.L_x_6:
[----:B------:R-:W-:Y:S05]  /*0930*/  @!P3 BRA `(.L_x_7) ;  /* 0x0000004c0054b947 */ /* 0x000fea0003800000 */
[----:B------:R-:W-:-:S13]  /*0940*/  ISETP.GT.U32.AND P0, PT, R16, 0x1, PT ;  /* 0x000000011000780c */ /* 0x000fda0003f04070 */
[----:B0-----:R-:W-:Y:S05]  /*0950*/  @P0 EXIT ;  /* 0x000000000000094d */ /* 0x001fea0003800000 */
[----:B------:R-:W-:Y:S01]  /*0960*/  ULDC.64 UR4, c[0x0][0x650] ;  /* 0x0001940000047ab9 */ /* 0x000fe20000000a00 */
[----:B------:R-:W-:Y:S01]  /*0970*/  PRMT R15, RZ, 0x7610, R15 ;  /* 0x00007610ff0f7816 */ /* 0x000fe2000000000f */
[----:B------:R-:W-:Y:S01]  /*0980*/  IMAD.MOV.U32 R71, RZ, RZ, -0x1 ;  /* 0xffffffffff477424 */ /* 0x000fe200078e00ff */
[----:B------:R-:W-:Y:S01]  /*0990*/  ISETP.GE.U32.AND P0, PT, R4, UR4, PT ;  /* 0x0000000404007c0c */ /* 0x000fe2000bf06070 */
[----:B------:R-:W-:Y:S02]  /*09a0*/  IMAD.MOV.U32 R72, RZ, RZ, -0x1 ;  /* 0xffffffffff487424 */ /* 0x000fe400078e00ff */
[----:B------:R-:W-:Y:S01]  /*09b0*/  IMAD.MOV.U32 R14, RZ, RZ, -0x1 ;  /* 0xffffffffff0e7424 */ /* 0x000fe200078e00ff */
[----:B------:R-:W-:-:S13]  /*09c0*/  ISETP.GE.U32.AND.EX P0, PT, R5, UR5, PT, P0 ;  /* 0x0000000505007c0c */ /* 0x000fda000bf06100 */
[----:B------:R-:W-:Y:S05]  /*09d0*/  @P0 BRA `(.L_x_8) ;  /* 0x0000000400280947 */ /* 0x000fea0003800000 */
[----:B------:R-:W0:Y:S01]  /*09e0*/  LDC.64 R22, c[0x0][0x628] ;  /* 0x00018a00ff167b82 */ /* 0x000e220000000a00 */
[----:B------:R-:W-:Y:S02]  /*09f0*/  IMAD.MOV.U32 R12, RZ, RZ, R4 ;  /* 0x000000ffff0c7224 */ /* 0x000fe400078e0004 */
[----:B------:R-:W-:-:S05]  /*0a00*/  IMAD.MOV.U32 R13, RZ, RZ, R5 ;  /* 0x000000ffff0d7224 */ /* 0x000fca00078e0005 */
[----:B------:R-:W1:Y:S08]  /*0a10*/  LDC R18, c[0x0][0x630] ;  /* 0x00018c00ff127b82 */ /* 0x000e700000000800 */
[----:B------:R-:W2:Y:S01]  /*0a20*/  LDC.64 R24, c[0x0][0x620] ;  /* 0x00018800ff187b82 */ /* 0x000ea20000000a00 */
[----:B0-----:R-:W-:-:S04]  /*0a30*/  ISETP.NE.U32.AND P0, PT, R22, RZ, PT ;  /* 0x000000ff1600720c */ /* 0x001fc80003f05070 */
[----:B------:R-:W-:-:S13]  /*0a40*/  ISETP.NE.AND.EX P0, PT, R23, RZ, PT, P0 ;  /* 0x000000ff1700720c */ /* 0x000fda0003f05300 */
[----:B-12---:R-:W-:Y:S05]  /*0a50*/  @!P0 BRA `(.L_x_9) ;  /* 0x0000000000288947 */ /* 0x006fea0003800000 */
[----:B------:R-:W0:Y:S02]  /*0a60*/  LDC R7, c[0x0][0x634] ;  /* 0x00018d00ff077b82 */ /* 0x000e240000000800 */
[----:B0-----:R-:W-:-:S05]  /*0a70*/  IADD3 R7, P0, R4, R7, RZ ;  /* 0x0000000704077210 */ /* 0x001fca0007f1e0ff */
[----:B------:R-:W-:-:S04]  /*0a80*/  IMAD.X R19, RZ, RZ, R5, P0 ;  /* 0x000000ffff137224 */ /* 0x000fc800000e0605 */
[----:B------:R-:W-:-:S04]  /*0a90*/  IMAD.WIDE.U32 R12, R19, R22, RZ ;  /* 0x00000016130c7225 */ /* 0x000fc800078e00ff */
[----:B------:R-:W-:-:S04]  /*0aa0*/  IMAD.WIDE.U32 R14, P0, R7, R23, R12 ;  /* 0x00000017070e7225 */ /* 0x000fc8000780000c */
[----:B------:R-:W-:-:S04]  /*0ab0*/  IMAD.WIDE.U32 R12, R7, R22, RZ ;  /* 0x00000016070c7225 */ /* 0x000fc800078e00ff */
[----:B------:R-:W-:Y:S01]  /*0ac0*/  IMAD.X R17, RZ, RZ, RZ, P0 ;  /* 0x000000ffff117224 */ /* 0x000fe200000e06ff */
[----:B------:R-:W-:Y:S01]  /*0ad0*/  IADD3 RZ, P0, R13, R14, RZ ;  /* 0x0000000e0dff7210 */ /* 0x000fe20007f1e0ff */
[----:B------:R-:W-:-:S04]  /*0ae0*/  IMAD.MOV.U32 R16, RZ, RZ, R15 ;  /* 0x000000ffff107224 */ /* 0x000fc800078e000f */
[----:B------:R-:W-:-:S08]  /*0af0*/  IMAD.WIDE.U32.X R12, R19, R23, R16, P0 ;  /* 0x00000017130c7225 */ /* 0x000fd000000e0410 */
.L_x_9:
[----:B------:R-:W0:Y:S01]  /*0b00*/  LDC.64 R28, c[0x0][0x640] ;  /* 0x00019000ff1c7b82 */ /* 0x000e220000000a00 */
[--C-:B------:R-:W-:Y:S01]  /*0b10*/  SHF.R.U64 R27, R12, R18, R13.reuse ;  /* 0x000000120c1b7219 */ /* 0x100fe2000000120d */
[----:B------:R-:W-:Y:S01]  /*0b20*/  IMAD R31, R11, R20, R8 ;  /* 0x000000140b1f7224 */ /* 0x000fe200078e0208 */
[----:B------:R-:W-:Y:S01]  /*0b30*/  SHF.R.U32.HI R7, RZ, R18, R13 ;  /* 0x00000012ff077219 */ /* 0x000fe2000001160d */
[----:B------:R-:W-:Y:S01]  /*0b40*/  IMAD.MOV.U32 R23, RZ, RZ, 0x1 ;  /* 0x00000001ff177424 */ /* 0x000fe200078e00ff */
[----:B------:R-:W-:-:S03]  /*0b50*/  IADD3 R9, P0, RZ, -R27, RZ ;  /* 0x8000001bff097210 */ /* 0x000fc60007f1e0ff */
[----:B------:R-:W1:Y:S02]  /*0b60*/  LDC R22, c[0x0][0x618] ;  /* 0x00018600ff167b82 */ /* 0x000e640000000800 */
[----:B------:R-:W-:Y:S02]  /*0b70*/  IMAD.X R7, RZ, RZ, ~R7, P0 ;  /* 0x000000ffff077224 */ /* 0x000fe400000e0e07 */
[----:B------:R-:W-:-:S04]  /*0b80*/  IMAD.WIDE.U32 R12, R9, R24, R4 ;  /* 0x00000018090c7225 */ /* 0x000fc800078e0004 */
[----:B------:R-:W2:Y:S01]  /*0b90*/  LDC R18, c[0x0][0x608] ;  /* 0x00018200ff127b82 */ /* 0x000ea20000000800 */
[----:B------:R-:W-:Y:S02]  /*0ba0*/  IMAD R14, R7, R24, RZ ;  /* 0x00000018070e7224 */ /* 0x000fe400078e02ff */
[----:B------:R-:W-:Y:S02]  /*0bb0*/  IMAD.MOV.U32 R7, RZ, RZ, -0x1 ;  /* 0xffffffffff077424 */ /* 0x000fe400078e00ff */
[----:B------:R-:W-:-:S03]  /*0bc0*/  IMAD R9, R9, R25, R14 ;  /* 0x0000001909097224 */ /* 0x000fc600078e020e */
[----:B------:R-:W3:Y:S01]  /*0bd0*/  LDC R26, c[0x0][0x658] ;  /* 0x00019600ff1a7b82 */ /* 0x000ee20000000800 */
[----:B------:R-:W-:Y:S01]  /*0be0*/  IMAD.IADD R9, R13, 0x1, R9 ;  /* 0x000000010d097824 */ /* 0x000fe200078e0209 */
[----:B0-----:R-:W-:-:S04]  /*0bf0*/  ISETP.NE.U32.AND P0, PT, R28, RZ, PT ;  /* 0x000000ff1c00720c */ /* 0x001fc80003f05070 */
[----:B------:R-:W-:Y:S02]  /*0c00*/  ISETP.NE.AND.EX P0, PT, R29, RZ, PT, P0 ;  /* 0x000000ff1d00720c */ /* 0x000fe40003f05300 */
[----:B------:R-:W0:Y:S01]  /*0c10*/  LDC R24, c[0x0][0x600] ;  /* 0x00018000ff187b82 */ /* 0x000e220000000800 */
[-CC-:B-1----:R-:W-:Y:S02]  /*0c20*/  SHF.R.U64 R16, R12, R22.reuse, R9.reuse ;  /* 0x000000160c107219 */ /* 0x182fe40000001209 */
[----:B------:R-:W-:-:S05]  /*0c30*/  SHF.R.U32.HI R9, RZ, R22, R9 ;  /* 0x00000016ff097219 */ /* 0x000fca0000011609 */
[----:B------:R-:W1:Y:S01]  /*0c40*/  LDC R19, c[0x0][0x648] ;  /* 0x00019200ff137b82 */ /* 0x000e620000000800 */
[-CC-:B--2---:R-:W-:Y:S02]  /*0c50*/  SHF.R.U64 R22, R16, R18.reuse, R9.reuse ;  /* 0x0000001210167219 */ /* 0x184fe40000001209 */
[----:B------:R-:W-:-:S05]  /*0c60*/  SHF.R.U32.HI R9, RZ, R18, R9 ;  /* 0x00000012ff097219 */ /* 0x000fca0000011609 */
[----:B------:R-:W2:Y:S01]  /*0c70*/  LDC R21, c[0x0][0x638] ;  /* 0x00018e00ff157b82 */ /* 0x000ea20000000800 */
[-CC-:B---3--:R-:W-:Y:S02]  /*0c80*/  SHF.R.U64 R18, R22, R26.reuse, R9.reuse ;  /* 0x0000001a16127219 */ /* 0x188fe40000001209 */
[-C--:B------:R-:W-:Y:S02]  /*0c90*/  SHF.L.U32 R7, R7, R26.reuse, RZ ;  /* 0x0000001a07077219 */ /* 0x080fe400000006ff */
[----:B------:R-:W-:Y:S01]  /*0ca0*/  SHF.R.U32.HI R9, RZ, R26, R9 ;  /* 0x0000001aff097219 */ /* 0x000fe20000011609 */
[----:B------:R-:W-:Y:S01]  /*0cb0*/  IMAD.MOV.U32 R8, RZ, RZ, R18 ;  /* 0x000000ffff087224 */ /* 0x000fe200078e0012 */
[----:B------:R-:W-:Y:S01]  /*0cc0*/  LOP3.LUT R11, RZ, R7, RZ, 0x33, !PT ;  /* 0x00000007ff0b7212 */ /* 0x000fe200078e33ff */
[----:B------:R-:W3:Y:S01]  /*0cd0*/  LDC R25, c[0x0][0x610] ;  /* 0x00018400ff197b82 */ /* 0x000ee20000000800 */
[----:B------:R-:W-:Y:S05]  /*0ce0*/  @!P0 BRA `(.L_x_10) ;  /* 0x0000000000288947 */ /* 0x000fea0003800000 */
[----:B------:R-:W4:Y:S02]  /*0cf0*/  LDC R7, c[0x0][0x64c] ;  /* 0x00019300ff077b82 */ /* 0x000f240000000800 */
[----:B----4-:R-:W-:-:S05]  /*0d00*/  IADD3 R7, P0, R18, R7, RZ ;  /* 0x0000000712077210 */ /* 0x010fca0007f1e0ff */
        /* <DEDUP_REMOVED lines=8> */
.L_x_10:
[----:B-1----:R-:W-:Y:S01]  /*0d90*/  SHF.R.U64 R9, R8, R19, R9 ;  /* 0x0000001308097219 */ /* 0x002fe20000001209 */
[----:B------:R-:W-:Y:S01]  /*0da0*/  IMAD.MOV.U32 R15, RZ, RZ, 0x1 ;  /* 0x00000001ff0f7424 */ /* 0x000fe200078e00ff */
[----:B------:R-:W-:Y:S01]  /*0db0*/  LOP3.LUT R8, R22, R11, RZ, 0xc0, !PT ;  /* 0x0000000b16087212 */ /* 0x000fe200078ec0ff */
[----:B0-----:R-:W-:Y:S01]  /*0dc0*/  VIADD R11, R24, 0xffffffff ;  /* 0xffffffff180b7836 */ /* 0x001fe20000000000 */
[----:B------:R-:W-:Y:S01]  /*0dd0*/  SHF.L.U32 R7, R23, R26, RZ ;  /* 0x0000001a17077219 */ /* 0x000fe200000006ff */
[----:B------:R-:W-:Y:S01]  /*0de0*/  IMAD.MOV R12, RZ, RZ, -R9 ;  /* 0x000000ffff0c7224 */ /* 0x000fe200078e0a09 */
[----:B------:R-:W-:Y:S01]  /*0df0*/  SEL R10, R10, R31, !P4 ;  /* 0x0000001f0a0a7207 */ /* 0x000fe20006000000 */
[----:B------:R-:W-:Y:S01]  /*0e00*/  IMAD.MOV.U32 R14, RZ, RZ, R27 ;  /* 0x000000ffff0e7224 */ /* 0x000fe200078e001b */
[----:B------:R-:W-:Y:S01]  /*0e10*/  LOP3.LUT R11, R16, R11, RZ, 0xc0, !PT ;  /* 0x0000000b100b7212 */ /* 0x000fe200078ec0ff */
[----:B------:R-:W-:Y:S02]  /*0e20*/  IMAD R9, R7, R9, R8 ;  /* 0x0000000907097224 */ /* 0x000fe400078e0208 */
[----:B--2---:R-:W-:-:S02]  /*0e30*/  IMAD R7, R12, R21, R18 ;  /* 0x000000150c077224 */ /* 0x004fc400078e0212 */
[----:B---3--:R-:W-:Y:S02]  /*0e40*/  IMAD R10, R9, R25, R10 ;  /* 0x00000019090a7224 */ /* 0x008fe400078e020a */
[----:B------:R-:W-:-:S05]  /*0e50*/  IMAD R7, R7, R24, R11 ;  /* 0x0000001807077224 */ /* 0x000fca00078e020b */
[----:B------:R-:W-:Y:S02]  /*0e60*/  SEL R72, R7, R10, !P4 ;  /* 0x0000000a07487207 */ /* 0x000fe40006000000 */
[----:B------:R-:W-:-:S07]  /*0e70*/  SEL R71, R10, R7, !P4 ;  /* 0x000000070a477207 */ /* 0x000fce0006000000 */
.L_x_8:
[----:B------:R-:W-:-:S08]  /*0e80*/  NOP ;  /* 0x0000000000007918 */ /* 0x000fd00000000000 */
[----:B------:R-:W0:Y:S02]  /*0e90*/  USETMAXREG.TRY_ALLOC.CTAPOOL UP0, 0xe8 ;  /* 0x000000e8000079c8 */ /* 0x000e240008000600 */
[----:B0-----:R-:W-:-:S13]  /*0ea0*/  PLOP3.LUT P0, PT, PT, PT, UP0, 0x80, 0x0 ;  /* 0x000000000000781c */ /* 0x001fda0003f0f008 */
[----:B------:R-:W-:Y:S05]  /*0eb0*/  @!P0 BRA `(.L_x_8) ;  /* 0xfffffffc00f08947 */ /* 0x000fea000383ffff */
[----:B------:R-:W-:Y:S01]  /*0ec0*/  ULDC.64 UR4, c[0x0][0x598] ;  /* 0x0001660000047ab9 */ /* 0x000fe20000000a00 */
[----:B------:R-:W-:Y:S01]  /*0ed0*/  ULDC.64 UR16, c[0x0][0x208] ;  /* 0x0000820000107ab9 */ /* 0x000fe20000000a00 */
[----:B------:R-:W-:-:S04]  /*0ee0*/  ISETP.NE.U32.AND P0, PT, RZ, UR4, PT ;  /* 0x00000004ff007c0c */ /* 0x000fc8000bf05070 */
[----:B------:R-:W-:-:S13]  /*0ef0*/  ISETP.NE.AND.EX P0, PT, RZ, UR5, PT, P0 ;  /* 0x00000005ff007c0c */ /* 0x000fda000bf05300 */
[----:B------:R-:W-:Y:S05]  /*0f00*/  @!P0 BRA `(.L_x_11) ;  /* 0x00000000001c8947 */ /* 0x000fea0003800000 */
[----:B------:R-:W0:Y:S02]  /*0f10*/  LDC.64 R8, c[0x0][0x598] ;  /* 0x00016600ff087b82 */ /* 0x000e240000000a00 */
[----:B0-----:R-:W2:Y:S02]  /*0f20*/  LDG.E.64 R8, desc[UR16][R8.64] ;  /* 0x0000001008087981 */ /* 0x001ea4000c1e1b00 */
[----:B--2---:R-:W-:-:S04]  /*0f30*/  ISETP.NE.U32.AND P0, PT, R8, RZ, PT ;  /* 0x000000ff0800720c */ /* 0x004fc80003f05070 */
[----:B------:R-:W-:-:S13]  /*0f40*/  ISETP.NE.AND.EX P0, PT, R9, RZ, PT, P0 ;  /* 0x000000ff0900720c */ /* 0x000fda0003f05300 */
[----:B------:R-:W-:Y:S05]  /*0f50*/  @!P0 BRA `(.L_x_11) ;  /* 0x0000000000088947 */ /* 0x000fea0003800000 */
[----:B------:R0:W5:Y:S01]  /*0f60*/  LD.E R7, desc[UR16][R8.64] ;  /* 0x0000001008077980 */ /* 0x000162000c101900 */
[----:B------:R-:W-:Y:S05]  /*0f70*/  BRA `(.L_x_12) ;  /* 0x0000000000207947 */ /* 0x000fea0003800000 */
.L_x_11:
[----:B------:R-:W-:Y:S02]  /*0f80*/  ULDC.64 UR4, c[0x0][0x588] ;  /* 0x0001620000047ab9 */ /* 0x000fe40000000a00 */
[----:B------:R-:W-:-:S04]  /*0f90*/  ISETP.NE.U32.AND P0, PT, RZ, UR4, PT ;  /* 0x00000004ff007c0c */ /* 0x000fc8000bf05070 */
[----:B------:R-:W-:-:S13]  /*0fa0*/  ISETP.NE.AND.EX P0, PT, RZ, UR5, PT, P0 ;  /* 0x00000005ff007c0c */ /* 0x000fda000bf05300 */
[----:B------:R-:W-:Y:S05]  /*0fb0*/  @!P0 BRA `(.L_x_13) ;  /* 0x00000000000c8947 */ /* 0x000fea0003800000 */
[----:B------:R-:W0:Y:S02]  /*0fc0*/  LDC.64 R8, c[0x0][0x588] ;  /* 0x00016200ff087b82 */ /* 0x000e240000000a00 */
[----:B0-----:R1:W5:Y:S01]  /*0fd0*/  LDG.E R7, desc[UR16][R8.64] ;  /* 0x0000001008077981 */ /* 0x001362000c1e1900 */
[----:B------:R-:W-:Y:S05]  /*0fe0*/  BRA `(.L_x_12) ;  /* 0x0000000000047947 */ /* 0x000fea0003800000 */
.L_x_13:
[----:B------:R-:W2:Y:S02]  /*0ff0*/  LDC R7, c[0x0][0x580] ;  /* 0x00016000ff077b82 */ /* 0x000ea40000000800 */
.L_x_12:
[----:B------:R-:W-:Y:S02]  /*1000*/  ULDC.64 UR4, c[0x0][0x5a0] ;  /* 0x0001680000047ab9 */ /* 0x000fe40000000a00 */
[----:B------:R-:W-:-:S04]  /*1010*/  ISETP.NE.U32.AND P0, PT, RZ, UR4, PT ;  /* 0x00000004ff007c0c */ /* 0x000fc8000bf05070 */
[----:B------:R-:W-:-:S13]  /*1020*/  ISETP.NE.AND.EX P0, PT, RZ, UR5, PT, P0 ;  /* 0x00000005ff007c0c */ /* 0x000fda000bf05300 */
[----:B------:R-:W-:Y:S05]  /*1030*/  @!P0 BRA `(.L_x_14) ;  /* 0x00000000001c8947 */ /* 0x000fea0003800000 */
[----:B01----:R-:W0:Y:S02]  /*1040*/  LDC.64 R8, c[0x0][0x5a0] ;  /* 0x00016800ff087b82 */ /* 0x003e240000000a00 */
[----:B0-----:R-:W3:Y:S02]  /*1050*/  LDG.E.64 R8, desc[UR16][R8.64] ;  /* 0x0000001008087981 */ /* 0x001ee4000c1e1b00 */
[----:B---3--:R-:W-:-:S04]  /*1060*/  ISETP.NE.U32.AND P0, PT, R8, RZ, PT ;  /* 0x000000ff0800720c */ /* 0x008fc80003f05070 */
[----:B------:R-:W-:-:S13]  /*1070*/  ISETP.NE.AND.EX P0, PT, R9, RZ, PT, P0 ;  /* 0x000000ff0900720c */ /* 0x000fda0003f05300 */
[----:B------:R-:W-:Y:S05]  /*1080*/  @!P0 BRA `(.L_x_14) ;  /* 0x0000000000088947 */ /* 0x000fea0003800000 */
[----:B------:R0:W5:Y:S01]  /*1090*/  LD.E R12, desc[UR16][R8.64] ;  /* 0x00000010080c7980 */ /* 0x000162000c101900 */
[----:B------:R-:W-:Y:S05]  /*10a0*/  BRA `(.L_x_15) ;  /* 0x0000000000207947 */ /* 0x000fea0003800000 */
.L_x_14:
[----:B------:R-:W-:Y:S02]  /*10b0*/  ULDC.64 UR4, c[0x0][0x590] ;  /* 0x0001640000047ab9 */ /* 0x000fe40000000a00 */
[----:B------:R-:W-:-:S04]  /*10c0*/  ISETP.NE.U32.AND P0, PT, RZ, UR4, PT ;  /* 0x00000004ff007c0c */ /* 0x000fc8000bf05070 */
[----:B------:R-:W-:-:S13]  /*10d0*/  ISETP.NE.AND.EX P0, PT, RZ, UR5, PT, P0 ;  /* 0x00000005ff007c0c */ /* 0x000fda000bf05300 */
[----:B------:R-:W-:Y:S05]  /*10e0*/  @!P0 BRA `(.L_x_16) ;  /* 0x00000000000c8947 */ /* 0x000fea0003800000 */
[----:B------:R-:W3:Y:S02]  /*10f0*/  LDC.64 R12, c[0x0][0x590] ;  /* 0x00016400ff0c7b82 */ /* 0x000ee40000000a00 */
[----:B---3--:R3:W5:Y:S01]  /*1100*/  LDG.E R12, desc[UR16][R12.64] ;  /* 0x000000100c0c7981 */ /* 0x008762000c1e1900 */
[----:B------:R-:W-:Y:S05]  /*1110*/  BRA `(.L_x_15) ;  /* 0x0000000000047947 */ /* 0x000fea0003800000 */
.L_x_16:
[----:B------:R-:W4:Y:S02]  /*1120*/  LDC R12, c[0x0][0x584] ;  /* 0x00016100ff0c7b82 */ /* 0x000f240000000800 */
.L_x_15:
[----:B------:R-:W-:-:S13]  /*1130*/  LOP3.LUT P0, RZ, R15, 0xff, RZ, 0xc0, !PT ;  /* 0x000000ff0fff7812 */ /* 0x000fda000780c0ff */
[----:B------:R-:W-:Y:S05]  /*1140*/  @!P0 EXIT ;  /* 0x000000000000894d */ /* 0x000fea0003800000 */
[----:B------:R-:W-:Y:S01]  /*1150*/  ULDC UR4, c[0x0][0x28c] ;  /* 0x0000a30000047ab9 */ /* 0x000fe20000000800 */
[----:B------:R-:W-:Y:S01]  /*1160*/  LOP3.LUT R81, R2, 0x1, RZ, 0xfc, !PT ;  /* 0x0000000102517812 */ /* 0x000fe200078efcff */
[----:B------:R-:W-:-:S04]  /*1170*/  UIADD3 UR4, UR4, 0x7f, URZ ;  /* 0x0000007f04047890 */ /* 0x000fc8000fffe03f */
[----:B------:R-:W-:-:S04]  /*1180*/  USHF.R.S32.HI UR5, URZ, 0x1f, UR4 ;  /* 0x0000001f3f057899 */ /* 0x000fc80008011404 */
[----:B------:R-:W-:-:S03]  /*1190*/  ULEA.HI UR5, UR5, UR4, URZ, 0x7 ;  /* 0x0000000405057291 */ /* 0x000fc6000f8f383f */
[----:B------:R-:W-:Y:S01]  /*11a0*/  UMOV UR4, URZ ;  /* 0x0000003f00047c82 */ /* 0x000fe20008000000 */
[----:B------:R-:W-:-:S03]  /*11b0*/  USHF.R.S32.HI UR9, URZ, 0x7, UR5 ;  /* 0x000000073f097899 */ /* 0x000fc60008011405 */
[----:B------:R-:W-:-:S09]  /*11c0*/  UMOV UR5, URZ ;  /* 0x0000003f00057c82 */ /* 0x000fd20008000000 */
.L_x_105:
[----:B01----:R-:W-:Y:S01]  /*11d0*/  LOP3.LUT R8, R0, 0x80, RZ, 0xc0, !PT ;  /* 0x0000008000087812 */ /* 0x003fe200078ec0ff */
[----:B------:R-:W0:Y:S01]  /*11e0*/  S2UR UR13, SR_CgaCtaId ;  /* 0x00000000000d79c3 */ /* 0x000e220000008800 */
[----:B------:R-:W-:Y:S01]  /*11f0*/  UMOV UR12, 0x400 ;  /* 0x00000400000c7882 */ /* 0x000fe20000000000 */
[----:B------:R-:W-:Y:S01]  /*1200*/  UMOV UR6, URZ ;  /* 0x0000003f00067c82 */ /* 0x000fe20008000000 */
[----:B------:R-:W-:Y:S01]  /*1210*/  SHF.R.U32.HI R8, RZ, 0x7, R8 ;  /* 0x00000007ff087819 */ /* 0x000fe20000011608 */
[----:B------:R-:W-:Y:S01]  /*1220*/  UMOV UR7, URZ ;  /* 0x0000003f00077c82 */ /* 0x000fe20008000000 */
[----:B------:R-:W-:Y:S01]  /*1230*/  UMOV UR18, UR5 ;  /* 0x0000000500127c82 */ /* 0x000fe20008000000 */
[----:B------:R-:W-:Y:S01]  /*1240*/  CS2R R16, SRZ ;  /* 0x0000000000107805 */ /* 0x000fe2000001ff00 */
[----:B---3--:R-:W-:Y:S01]  /*1250*/  IMAD.MOV.U32 R13, RZ, RZ, RZ ;  /* 0x000000ffff0d7224 */ /* 0x008fe200078e00ff */
[----:B------:R-:W1:Y:S01]  /*1260*/  LDC R9, c[0x0][0x28c] ;  /* 0x0000a300ff097b82 */ /* 0x000e620000000800 */
[----:B------:R-:W3:Y:S01]  /*1270*/  SHFL.IDX PT, R8, R8, RZ, 0x1f ;  /* 0x00001fff08087589 */ /* 0x000ee200000e0000 */
[----:B------:R-:W-:-:S02]  /*1280*/  CS2R R18, SRZ ;  /* 0x0000000000127805 */ /* 0x000fc4000001ff00 */
[----:B------:R-:W-:Y:S02]  /*1290*/  CS2R R20, SRZ ;  /* 0x0000000000147805 */ /* 0x000fe4000001ff00 */
[----:B------:R-:W-:Y:S02]  /*12a0*/  CS2R R22, SRZ ;  /* 0x0000000000167805 */ /* 0x000fe4000001ff00 */
[----:B------:R-:W-:Y:S02]  /*12b0*/  CS2R R56, SRZ ;  /* 0x0000000000387805 */ /* 0x000fe4000001ff00 */
[----:B------:R-:W-:Y:S02]  /*12c0*/  CS2R R58, SRZ ;  /* 0x00000000003a7805 */ /* 0x000fe4000001ff00 */
[----:B------:R-:W-:Y:S02]  /*12d0*/  CS2R R60, SRZ ;  /* 0x00000000003c7805 */ /* 0x000fe4000001ff00 */
[----:B------:R-:W-:-:S02]  /*12e0*/  CS2R R62, SRZ ;  /* 0x00000000003e7805 */ /* 0x000fc4000001ff00 */
[----:B------:R-:W-:Y:S02]  /*12f0*/  CS2R R64, SRZ ;  /* 0x0000000000407805 */ /* 0x000fe4000001ff00 */
[----:B------:R-:W-:Y:S02]  /*1300*/  CS2R R66, SRZ ;  /* 0x0000000000427805 */ /* 0x000fe4000001ff00 */
[----:B------:R-:W-:Y:S01]  /*1310*/  CS2R R68, SRZ ;  /* 0x0000000000447805 */ /* 0x000fe2000001ff00 */
[----:B------:R-:W-:Y:S01]  /*1320*/  IMAD.MOV.U32 R70, RZ, RZ, RZ ;  /* 0x000000ffff467224 */ /* 0x000fe200078e00ff */
[----:B------:R-:W-:Y:S01]  /*1330*/  CS2R R74, SRZ ;  /* 0x00000000004a7805 */ /* 0x000fe2000001ff00 */
[----:B------:R-:W-:Y:S01]  /*1340*/  IMAD.MOV.U32 R73, RZ, RZ, RZ ;  /* 0x000000ffff497224 */ /* 0x000fe200078e00ff */
[----:B------:R-:W-:Y:S02]  /*1350*/  CS2R R76, SRZ ;  /* 0x00000000004c7805 */ /* 0x000fe4000001ff00 */
[----:B------:R-:W-:Y:S01]  /*1360*/  CS2R R78, SRZ ;  /* 0x00000000004e7805 */ /* 0x000fe2000001ff00 */
[----:B------:R-:W-:Y:S01]  /*1370*/  IMAD.MOV.U32 R80, RZ, RZ, RZ ;  /* 0x000000ffff507224 */ /* 0x000fe200078e00ff */
[----:B----4-:R-:W-:Y:S01]  /*1380*/  CS2R R24, SRZ ;  /* 0x0000000000187805 */ /* 0x010fe2000001ff00 */
[----:B------:R-:W-:Y:S01]  /*1390*/  IMAD.U32 R15, RZ, RZ, UR4 ;  /* 0x00000004ff0f7e24 */ /* 0x000fe2000f8e00ff */
[----:B------:R-:W-:-:S02]  /*13a0*/  CS2R R26, SRZ ;  /* 0x00000000001a7805 */ /* 0x000fc4000001ff00 */
[----:B------:R-:W-:Y:S02]  /*13b0*/  CS2R R28, SRZ ;  /* 0x00000000001c7805 */ /* 0x000fe4000001ff00 */
[----:B------:R-:W-:Y:S02]  /*13c0*/  CS2R R30, SRZ ;  /* 0x00000000001e7805 */ /* 0x000fe4000001ff00 */
[----:B------:R-:W-:Y:S02]  /*13d0*/  CS2R R32, SRZ ;  /* 0x0000000000207805 */ /* 0x000fe4000001ff00 */
[----:B-1----:R-:W-:Y:S02]  /*13e0*/  ISETP.GE.AND P0, PT, R9, 0x1, PT ;  /* 0x000000010900780c */ /* 0x002fe40003f06270 */
[----:B------:R-:W-:Y:S02]  /*13f0*/  CS2R R34, SRZ ;  /* 0x0000000000227805 */ /* 0x000fe4000001ff00 */
[----:B---3--:R-:W-:-:S02]  /*1400*/  R2UR UR8, R8 ;  /* 0x00000000080872ca */ /* 0x008fc400000e0000 */
        /* <DEDUP_REMOVED lines=8> */
[----:B------:R-:W-:Y:S02]  /*1490*/  CS2R R52, SRZ ;  /* 0x0000000000347805 */ /* 0x000fe4000001ff00 */
[----:B------:R-:W-:Y:S01]  /*14a0*/  CS2R R54, SRZ ;  /* 0x0000000000367805 */ /* 0x000fe2000001ff00 */
[----:B------:R-:W-:-:S04]  /*14b0*/  ULEA.HI UR10, UR8, UR8, URZ, 0x1 ;  /* 0x00000008080a7291 */ /* 0x000fc8000f8f083f */
[----:B------:R-:W-:Y:S02]  /*14c0*/  ULOP3.LUT UR11, UR10, 0x7fffe, URZ, 0xc0, !UPT ;  /* 0x0007fffe0a0b7892 */ /* 0x000fe4000f8ec03f */
[----:B0-----:R-:W-:Y:S02]  /*14d0*/  ULEA UR10, UR13, UR12, 0x18 ;  /* 0x0000000c0d0a7291 */ /* 0x001fe4000f8ec03f */
[----:B------:R-:W-:-:S03]  /*14e0*/  UIADD3 UR11, UR8, -UR11, URZ ;  /* 0x8000000b080b7290 */ /* 0x000fc6000fffe03f */
[----:B------:R-:W-:Y:S01]  /*14f0*/  UMOV UR8, URZ ;  /* 0x0000003f00087c82 */ /* 0x000fe20008000000 */
[----:B------:R-:W-:-:S04]  /*1500*/  ULEA UR11, UR11, UR10, 0xd ;  /* 0x0000000a0b0b7291 */ /* 0x000fc8000f8e683f */
[----:B------:R-:W-:-:S04]  /*1510*/  UIADD3 UR11, UR11, 0x100, URZ ;  /* 0x000001000b0b7890 */ /* 0x000fc8000fffe03f */
[----:B------:R-:W-:-:S04]  /*1520*/  USHF.R.U32.HI UR11, URZ, 0x4, UR11 ;  /* 0x000000043f0b7899 */ /* 0x000fc8000801160b */
[----:B------:R-:W-:Y:S01]  /*1530*/  ULOP3.LUT UR11, UR11, 0x3fff, URZ, 0xc0, !UPT ;  /* 0x00003fff0b0b7892 */ /* 0x000fe2000f8ec03f */
[----:B------:R-:W-:Y:S11]  /*1540*/  @!P0 BRA `(.L_x_17) ;  /* 0x0000000400a48947 */ /* 0x000ff60003800000 */
[----:B------:R-:W-:-:S13]  /*1550*/  ISETP.NE.AND P1, PT, R81, 0x3, PT ;  /* 0x000000035100780c */ /* 0x000fda0003f25270 */
[----:B------:R-:W-:Y:S05]  /*1560*/  @!P1 BRA `(.L_x_18) ;  /* 0x0000000000049947 */ /* 0x000fea0003800000 */
[----:B------:R-:W-:Y:S01]  /*1570*/  BPT.TRAP 0x1 ;  /* 0x000000040000795c */ /* 0x000fe20000300000 */
.L_x_18:
[----:B------:R-:W-:Y:S01]  /*1580*/  ULEA UR6, UR5, UR10, 0x3 ;  /* 0x0000000a05067291 */ /* 0x000fe2000f8e183f */
[----:B------:R-:W-:-:S05]  /*1590*/  IMAD.U32 R8, RZ, RZ, UR4 ;  /* 0x00000004ff087e24 */ /* 0x000fca000f8e00ff */
[----:B------:R-:W-:-:S04]  /*15a0*/  SHF.L.U32 R8, R8, 0x1f, RZ ;  /* 0x0000001f08087819 */ /* 0x000fc800000006ff */
[----:B------:R0:W1:Y:S01]  /*15b0*/  SYNCS.PHASECHK.TRANS64.TRYWAIT P0, [UR6], R8 ;  /* 0x00000008ff0075a7 */ /* 0x0000620008000146 */
[----:B------:R-:W-:Y:S05]  /*15c0*/  @!P1 BRA `(.L_x_19) ;  /* 0x0000000000049947 */ /* 0x000fea0003800000 */
[----:B------:R-:W-:Y:S01]  /*15d0*/  BPT.TRAP 0x1 ;  /* 0x000000040000795c */ /* 0x000fe20000300000 */
.L_x_19:
[----:B-1----:R-:W-:Y:S05]  /*15e0*/  @P0 BRA `(.L_x_20) ;  /* 0x0000000000080947 */ /* 0x002fea0003800000 */
[----:B------:R-:W1:Y:S02]  /*15f0*/  SYNCS.PHASECHK.TRANS64.TRYWAIT P0, [UR6], R8 ;  /* 0x00000008ff0075a7 */ /* 0x000e640008000146 */
[----:B-1----:R-:W-:Y:S05]  /*1600*/  @!P0 BRA `(.L_x_21) ;  /* 0x0000005400c08947 */ /* 0x002fea0003800000 */
.L_x_20:
[----:B------:R-:W-:Y:S01]  /*1610*/  UIADD3 UR6, UR10, 0x10100, URZ ;  /* 0x000101000a067890 */ /* 0x000fe2000fffe03f */
[----:B------:R-:W-:Y:S01]  /*1620*/  WARPGROUP.ARRIVE ;  /* 0x00000000000079c5 */ /* 0x000fe20000000000 */
[----:B------:R-:W-:Y:S01]  /*1630*/  ULOP3.LUT UR8, UR11, 0x10000, URZ, 0xfc, !UPT ;  /* 0x000100000b087892 */ /* 0x000fe2000f8efc3f */
[----:B------:R-:W-:Y:S01]  /*1640*/  CS2R R16, SRZ ;  /* 0x0000000000107805 */ /* 0x000fe2000001ff00 */
[----:B------:R-:W-:Y:S01]  /*1650*/  USHF.R.U32.HI UR6, URZ, 0x4, UR6 ;  /* 0x000000043f067899 */ /* 0x000fe20008011606 */
[----:B------:R-:W-:Y:S01]  /*1660*/  IMAD.MOV.U32 R13, RZ, RZ, RZ ;  /* 0x000000ffff0d7224 */ /* 0x000fe200078e00ff */
[----:B------:R-:W-:Y:S01]  /*1670*/  UMOV UR13, 0x40000040 ;  /* 0x40000040000d7882 */ /* 0x000fe20000000000 */
[----:B------:R-:W-:Y:S01]  /*1680*/  UMOV UR15, 0x40000040 ;  /* 0x40000040000f7882 */ /* 0x000fe20000000000 */
[----:B------:R-:W-:Y:S01]  /*1690*/  ULOP3.LUT UR6, UR6, 0x3fff, URZ, 0xc0, !UPT ;  /* 0x00003fff06067892 */ /* 0x000fe2000f8ec03f */
[----:B------:R-:W-:Y:S02]  /*16a0*/  CS2R R18, SRZ ;  /* 0x0000000000127805 */ /* 0x000fe4000001ff00 */
[----:B------:R-:W-:-:S02]  /*16b0*/  CS2R R20, SRZ ;  /* 0x0000000000147805 */ /* 0x000fc4000001ff00 */
[----:B------:R-:W-:Y:S01]  /*16c0*/  CS2R R22, SRZ ;  /* 0x0000000000167805 */ /* 0x000fe2000001ff00 */
[----:B------:R-:W-:Y:S01]  /*16d0*/  ULOP3.LUT UR7, UR6, 0x10000, URZ, 0xfc, !UPT ;  /* 0x0001000006077892 */ /* 0x000fe2000f8efc3f */
[----:B------:R-:W-:Y:S01]  /*16e0*/  CS2R R56, SRZ ;  /* 0x0000000000387805 */ /* 0x000fe2000001ff00 */
[----:B------:R-:W-:Y:S01]  /*16f0*/  ULEA UR6, UR5, UR8, 0xa ;  /* 0x0000000805067291 */ /* 0x000fe2000f8e503f */
[----:B------:R-:W-:Y:S01]  /*1700*/  CS2R R58, SRZ ;  /* 0x00000000003a7805 */ /* 0x000fe2000001ff00 */
[----:B------:R-:W-:Y:S01]  /*1710*/  ULEA UR7, UR5, UR7, 0x9 ;  /* 0x0000000705077291 */ /* 0x000fe2000f8e483f */
[----:B------:R-:W-:Y:S02]  /*1720*/  CS2R R60, SRZ ;  /* 0x00000000003c7805 */ /* 0x000fe4000001ff00 */
[----:B------:R-:W-:Y:S02]  /*1730*/  CS2R R62, SRZ ;  /* 0x00000000003e7805 */ /* 0x000fe4000001ff00 */
[----:B------:R-:W-:-:S02]  /*1740*/  CS2R R64, SRZ ;  /* 0x0000000000407805 */ /* 0x000fc4000001ff00 */
[----:B------:R-:W-:Y:S01]  /*1750*/  CS2R R66, SRZ ;  /* 0x0000000000427805 */ /* 0x000fe2000001ff00 */
[----:B------:R-:W-:Y:S01]  /*1760*/  UMOV UR12, UR6 ;  /* 0x00000006000c7c82 */ /* 0x000fe20008000000 */
[----:B------:R-:W-:Y:S01]  /*1770*/  CS2R R68, SRZ ;  /* 0x0000000000447805 */ /* 0x000fe2000001ff00 */
[----:B------:R-:W-:Y:S01]  /*1780*/  UMOV UR14, UR7 ;  /* 0x00000007000e7c82 */ /* 0x000fe20008000000 */
[----:B------:R-:W-:Y:S01]  /*1790*/  IMAD.MOV.U32 R70, RZ, RZ, RZ ;  /* 0x000000ffff467224 */ /* 0x000fe200078e00ff */
[----:B------:R-:W-:Y:S01]  /*17a0*/  QGMMA.64x64x32.F32.E5M2.E5M2 R24, gdesc[UR12], RZ, !UPT ;  /* 0x00e000000c1879f3 */ /* 0x000fe2000c7038ff */
[----:B------:R-:W-:Y:S01]  /*17b0*/  UIADD3 UR12, UR6, 0x2, URZ ;  /* 0x00000002060c7890 */ /* 0x000fe2000fffe03f */
[----:B------:R-:W-:Y:S01]  /*17c0*/  CS2R R74, SRZ ;  /* 0x00000000004a7805 */ /* 0x000fe2000001ff00 */
[----:B------:R-:W-:Y:S01]  /*17d0*/  UIADD3 UR14, UR7, 0x2, URZ ;  /* 0x00000002070e7890 */ /* 0x000fe2000fffe03f */
[----:B------:R-:W-:Y:S01]  /*17e0*/  IMAD.MOV.U32 R73, RZ, RZ, RZ ;  /* 0x000000ffff497224 */ /* 0x000fe200078e00ff */
[----:B------:R-:W-:Y:S01]  /*17f0*/  UMOV UR13, 0x40000040 ;  /* 0x40000040000d7882 */ /* 0x000fe20000000000 */
[----:B------:R-:W-:Y:S01]  /*1800*/  UMOV UR15, 0x40000040 ;  /* 0x40000040000f7882 */ /* 0x000fe20000000000 */
[----:B------:R-:W-:-:S02]  /*1810*/  CS2R R76, SRZ ;  /* 0x00000000004c7805 */ /* 0x000fc4000001ff00 */
[----:B------:R-:W-:Y:S01]  /*1820*/  CS2R R78, SRZ ;  /* 0x00000000004e7805 */ /* 0x000fe2000001ff00 */
[----:B------:R-:W-:Y:S02]  /*1830*/  IMAD.MOV.U32 R80, RZ, RZ, RZ ;  /* 0x000000ffff507224 */ /* 0x000fe400078e00ff */
[----:B------:R-:W-:Y:S01]  /*1840*/  QGMMA.64x64x32.F32.E5M2.E5M2 R24, gdesc[UR12], R24 ;  /* 0x00e000000c1879f3 */ /* 0x000fe20008703818 */
[----:B------:R-:W-:Y:S02]  /*1850*/  UIADD3 UR12, UR6, 0x4, URZ ;  /* 0x00000004060c7890 */ /* 0x000fe4000fffe03f */
[----:B------:R-:W-:Y:S01]  /*1860*/  UIADD3 UR14, UR7, 0x4, URZ ;  /* 0x00000004070e7890 */ /* 0x000fe2000fffe03f */
[----:B------:R-:W-:Y:S01]  /*1870*/  UMOV UR13, 0x40000040 ;  /* 0x40000040000d7882 */ /* 0x000fe20000000000 */
[----:B------:R-:W-:-:S07]  /*1880*/  UMOV UR15, 0x40000040 ;  /* 0x40000040000f7882 */ /* 0x000fce0000000000 */
[----:B------:R-:W-:Y:S01]  /*1890*/  QGMMA.64x64x32.F32.E5M2.E5M2 R24, gdesc[UR12], R24 ;  /* 0x00e000000c1879f3 */ /* 0x000fe20008703818 */
[----:B------:R-:W-:Y:S02]  /*18a0*/  UIADD3 UR14, UR7, 0x6, URZ ;  /* 0x00000006070e7890 */ /* 0x000fe4000fffe03f */
[----:B------:R-:W-:Y:S01]  /*18b0*/  UIADD3 UR12, UR6, 0x6, URZ ;  /* 0x00000006060c7890 */ /* 0x000fe2000fffe03f */
[----:B------:R-:W-:Y:S01]  /*18c0*/  ULDC UR7, c[0x0][0x50c] ;  /* 0x0001430000077ab9 */ /* 0x000fe20000000800 */
[----:B------:R-:W-:Y:S01]  /*18d0*/  UMOV UR13, 0x40000040 ;  /* 0x40000040000d7882 */ /* 0x000fe20000000000 */
[----:B------:R-:W-:Y:S01]  /*18e0*/  UISETP.NE.AND UP0, UPT, UR7, 0x4, UPT ;  /* 0x000000040700788c */ /* 0x000fe2000bf05270 */
[----:B------:R-:W-:Y:S01]  /*18f0*/  UMOV UR15, 0x40000040 ;  /* 0x40000040000f7882 */ /* 0x000fe20000000000 */
[----:B------:R-:W-:Y:S02]  /*1900*/  UMOV UR6, 0x4 ;  /* 0x0000000400067882 */ /* 0x000fe40000000000 */
[----:B------:R-:W-:-:S06]  /*1910*/  USEL UR7, URZ, 0x1, UP0 ;  /* 0x000000013f077887 */ /* 0x000fcc0008000000 */
[----:B------:R-:W-:Y:S01]  /*1920*/  ISETP.NE.AND P0, PT, RZ, UR7, PT ;  /* 0x00000007ff007c0c */ /* 0x000fe2000bf05270 */
[----:B------:R-:W-:-:S12]  /*1930*/  QGMMA.64x64x32.F32.E5M2.E5M2 R24, gdesc[UR12], R24, gsb0 ;  /* 0x00e000000c1879f3 */ /* 0x000fd80008003818 */
[----:B------:R-:W-:Y:S05]  /*1940*/  @!P0 BRA `(.L_x_22) ;  /* 0x0000000000888947 */ /* 0x000fea0003800000 */
[----:B------:R-:W-:Y:S02]  /*1950*/  WARPGROUP.DEPBAR.LE gsb0, 0x0 ;  /* 0x00008000000079c5 */ /* 0x000fe40000010000 */
[----:B------:R-:W-:-:S01]  /*1960*/  FADD R79, RZ, R24 ;  /* 0x00000018ff4f7221 */ /* 0x000fc20000000000 */
[----:B------:R-:W-:Y:S01]  /*1970*/  FADD R80, RZ, R25 ;  /* 0x00000019ff507221 */ /* 0x000fe20000000000 */
        /* <DEDUP_REMOVED lines=30> */
[----:B------:R-:W-:-:S06]  /*1b60*/  UMOV UR6, URZ ;  /* 0x0000003f00067c82 */ /* 0x000fcc0008000000 */
.L_x_22:
[----:B------:R-:W-:-:S04]  /*1b70*/  UIADD3 UR18, UR5, 0x1, URZ ;  /* 0x0000000105127890 */ /* 0x000fc8000fffe03f */
[----:B------:R-:W-:-:S04]  /*1b80*/  UISETP.NE.AND UP0, UPT, UR18, 0x4, UPT ;  /* 0x000000041200788c */ /* 0x000fc8000bf05270 */
[----:B------:R-:W-:Y:S02]  /*1b90*/  USEL UR8, URZ, 0x1, UP0 ;  /* 0x000000013f087887 */ /* 0x000fe40008000000 */
[----:B------:R-:W-:Y:S02]  /*1ba0*/  USEL UR18, UR18, URZ, UP0 ;  /* 0x0000003f12127287 */ /* 0x000fe40008000000 */
[----:B------:R-:W-:-:S06]  /*1bb0*/  ULOP3.LUT UR8, UR4, UR8, URZ, 0x3c, !UPT ;  /* 0x0000000804087292 */ /* 0x000fcc000f8e3c3f */
[----:B------:R-:W-:Y:S01]  /*1bc0*/  IMAD.U32 R15, RZ, RZ, UR8 ;  /* 0x00000008ff0f7e24 */ /* 0x000fe2000f8e00ff */
[----:B------:R-:W-:-:S06]  /*1bd0*/  UMOV UR8, 0x1 ;  /* 0x0000000100087882 */ /* 0x000fcc0000000000 */
.L_x_17:
[----:B------:R-:W-:-:S04]  /*1be0*/  UISETP.LT.AND UP0, UPT, UR9, 0x1, UPT ;  /* 0x000000010900788c */ /* 0x000fc8000bf01270 */
[----:B------:R-:W-:-:S04]  /*1bf0*/  USEL UR12, UR9, 0x1, UP0 ;  /* 0x00000001090c7887 */ /* 0x000fc80008000000 */
[----:B------:R-:W-:-:S04]  /*1c00*/  UIADD3 UR12, UR9, -UR12, URZ ;  /* 0x8000000c090c7290 */ /* 0x000fc8000fffe03f */
[----:B------:R-:W-:-:S06]  /*1c10*/  UISETP.GE.AND UP0, UPT, UR12, 0x1, UPT ;  /* 0x000000010c00788c */ /* 0x000fcc000bf06270 */
[----:B------:R-:W-:-:S13]  /*1c20*/  PLOP3.LUT P0, PT, PT, PT, UP0, 0x80, 0x0 ;  /* 0x000000000000781c */ /* 0x000fda0003f0f008 */
[----:B------:R-:W-:Y:S05]  /*1c30*/  @!P0 BRA `(.L_x_23) ;  /* 0x0000000400b88947 */ /* 0x000fea0003800000 */
[----:B01----:R-:W-:Y:S01]  /*1c40*/  IMAD.U32 R8, RZ, RZ, UR12 ;  /* 0x0000000cff087e24 */ /* 0x003fe2000f8e00ff */
[----:B------:R-:W-:Y:S01]  /*1c50*/  ULDC UR19, c[0x0][0x50c] ;  /* 0x0001430000137ab9 */ /* 0x000fe20000000800 */
[----:B------:R-:W-:-:S07]  /*1c60*/  IMAD.U32 R9, RZ, RZ, UR5 ;  /* 0x00000005ff097e24 */ /* 0x000fce000f8e00ff */
.L_x_31:
[----:B------:R-:W-:-:S13]  /*1c70*/  ISETP.NE.AND P1, PT, R81, 0x3, PT ;  /* 0x000000035100780c */ /* 0x000fda0003f25270 */
[----:B------:R-:W-:Y:S05]  /*1c80*/  @!P1 BRA `(.L_x_24) ;  /* 0x0000000000049947 */ /* 0x000fea0003800000 */
[----:B------:R-:W-:Y:S01]  /*1c90*/  BPT.TRAP 0x1 ;  /* 0x000000040000795c */ /* 0x000fe20000300000 */
.L_x_24:
[----:B------:R-:W0:Y:S01]  /*1ca0*/  S2UR UR12, SR_CgaCtaId ;  /* 0x00000000000c79c3 */ /* 0x000e220000008800 */
[----:B------:R-:W-:Y:S01]  /*1cb0*/  UMOV UR10, 0x400 ;  /* 0x00000400000a7882 */ /* 0x000fe20000000000 */
[----:B------:R-:W-:Y:S01]  /*1cc0*/  SHF.L.U32 R10, R15, 0x1f, RZ ;  /* 0x0000001f0f0a7819 */ /* 0x000fe200000006ff */
[----:B0-----:R-:W-:-:S04]  /*1cd0*/  ULEA UR10, UR12, UR10, 0x18 ;  /* 0x0000000a0c0a7291 */ /* 0x001fc8000f8ec03f */
[----:B------:R-:W-:-:S09]  /*1ce0*/  ULEA UR12, UR18, UR10, 0x3 ;  /* 0x0000000a120c7291 */ /* 0x000fd2000f8e183f */
[----:B------:R0:W1:Y:S01]  /*1cf0*/  SYNCS.PHASECHK.TRANS64.TRYWAIT P0, [UR12], R10 ;  /* 0x0000000aff0075a7 */ /* 0x000062000800014c */
[----:B------:R-:W-:Y:S05]  /*1d00*/  @!P1 BRA `(.L_x_25) ;  /* 0x0000000000049947 */ /* 0x000fea0003800000 */
[----:B------:R-:W-:Y:S01]  /*1d10*/  BPT.TRAP 0x1 ;  /* 0x000000040000795c */ /* 0x000fe20000300000 */
.L_x_25:
[----:B-1----:R-:W-:Y:S05]  /*1d20*/  @P0 BRA `(.L_x_26) ;  /* 0x0000000000080947 */ /* 0x002fea0003800000 */
[----:B------:R-:W1:Y:S02]  /*1d30*/  SYNCS.PHASECHK.TRANS64.TRYWAIT P0, [UR12], R10 ;  /* 0x0000000aff0075a7 */ /* 0x000e64000800014c */
[----:B-1----:R-:W-:Y:S05]  /*1d40*/  @!P0 BRA `(.L_x_27) ;  /* 0x0000005000088947 */ /* 0x002fea0003800000 */
.L_x_26:
[----:B------:R-:W-:Y:S01]  /*1d50*/  UIADD3 UR12, UR10, 0x10100, URZ ;  /* 0x000101000a0c7890 */ /* 0x000fe2000fffe03f */
[----:B------:R-:W-:Y:S01]  /*1d60*/  WARPGROUP.ARRIVE ;  /* 0x00000000000079c5 */ /* 0x000fe20000000000 */
[----:B------:R-:W-:Y:S02]  /*1d70*/  UISETP.NE.AND UP0, UPT, UR7, URZ, UPT ;  /* 0x0000003f0700728c */ /* 0x000fe4000bf05270 */
[----:B------:R-:W-:Y:S02]  /*1d80*/  USHF.R.U32.HI UR12, URZ, 0x4, UR12 ;  /* 0x000000043f0c7899 */ /* 0x000fe4000801160c */
[----:B------:R-:W-:Y:S02]  /*1d90*/  USEL UR8, UR8, URZ, !UP0 ;  /* 0x0000003f08087287 */ /* 0x000fe4000c000000 */
[----:B------:R-:W-:Y:S02]  /*1da0*/  ULOP3.LUT UR12, UR12, 0x3fff, URZ, 0xc0, !UPT ;  /* 0x00003fff0c0c7892 */ /* 0x000fe4000f8ec03f */
[----:B------:R-:W-:-:S02]  /*1db0*/  UISETP.NE.U32.AND UP0, UPT, UR8, URZ, UPT ;  /* 0x0000003f0800728c */ /* 0x000fc4000bf05070 */
[----:B------:R-:W-:Y:S02]  /*1dc0*/  ULOP3.LUT UR7, UR11, 0x10000, URZ, 0xfc, !UPT ;  /* 0x000100000b077892 */ /* 0x000fe4000f8efc3f */
[----:B------:R-:W-:Y:S02]  /*1dd0*/  ULOP3.LUT UR8, UR12, 0x10000, URZ, 0xfc, !UPT ;  /* 0x000100000c087892 */ /* 0x000fe4000f8efc3f */
[----:B------:R-:W-:Y:S02]  /*1de0*/  ULEA UR7, UR18, UR7, 0xa ;  /* 0x0000000712077291 */ /* 0x000fe4000f8e503f */
[----:B------:R-:W-:Y:S01]  /*1df0*/  ULEA UR8, UR18, UR8, 0x9 ;  /* 0x0000000812087291 */ /* 0x000fe2000f8e483f */
[----:B------:R-:W-:Y:S01]  /*1e00*/  UMOV UR13, 0x40000040 ;  /* 0x40000040000d7882 */ /* 0x000fe20000000000 */
[----:B------:R-:W-:Y:S01]  /*1e10*/  UMOV UR15, 0x40000040 ;  /* 0x40000040000f7882 */ /* 0x000fe20000000000 */
[----:B------:R-:W-:Y:S02]  /*1e20*/  UIADD3 UR6, UR6, 0x4, URZ ;  /* 0x0000000406067890 */ /* 0x000fe4000fffe03f */
[----:B------:R-:W-:-:S02]  /*1e30*/  UMOV UR12, UR7 ;  /* 0x00000007000c7c82 */ /* 0x000fc40008000000 */
[----:B------:R-:W-:Y:S02]  /*1e40*/  UMOV UR14, UR8 ;  /* 0x00000008000e7c82 */ /* 0x000fe40008000000 */
[----:B------:R-:W-:Y:S01]  /*1e50*/  QGMMA.64x64x32.F32.E5M2.E5M2 R24, gdesc[UR12], R24, UP0 ;  /* 0x00e000000c1879f3 */ /* 0x000fe2000bf03818 */
[----:B------:R-:W-:Y:S02]  /*1e60*/  UIADD3 UR12, UR7, 0x2, URZ ;  /* 0x00000002070c7890 */ /* 0x000fe4000fffe03f */
[----:B------:R-:W-:Y:S01]  /*1e70*/  UIADD3 UR14, UR8, 0x2, URZ ;  /* 0x00000002080e7890 */ /* 0x000fe2000fffe03f */
[----:B------:R-:W-:Y:S01]  /*1e80*/  UMOV UR13, 0x40000040 ;  /* 0x40000040000d7882 */ /* 0x000fe20000000000 */
[----:B------:R-:W-:Y:S01]  /*1e90*/  UMOV UR15, 0x40000040 ;  /* 0x40000040000f7882 */ /* 0x000fe20000000000 */
[----:B------:R-:W-:-:S06]  /*1ea0*/  UISETP.NE.AND UP0, UPT, UR6, UR19, UPT ;  /* 0x000000130600728c */ /* 0x000fcc000bf05270 */
        /* <DEDUP_REMOVED lines=8> */
[----:B------:R-:W-:Y:S01]  /*1f30*/  UMOV UR13, 0x40000040 ;  /* 0x40000040000d7882 */ /* 0x000fe20000000000 */
[----:B------:R-:W-:Y:S01]  /*1f40*/  UMOV UR15, 0x40000040 ;  /* 0x40000040000f7882 */ /* 0x000fe20000000000 */
[----:B------:R-:W-:-:S06]  /*1f50*/  USEL UR7, URZ, 0x1, UP0 ;  /* 0x000000013f077887 */ /* 0x000fcc0008000000 */
[----:B------:R-:W-:Y:S01]  /*1f60*/  ISETP.NE.AND P0, PT, RZ, UR7, PT ;  /* 0x00000007ff007c0c */ /* 0x000fe2000bf05270 */
[----:B------:R-:W-:Y:S03]  /*1f70*/  QGMMA.64x64x32.F32.E5M2.E5M2 R24, gdesc[UR12], R24, gsb0 ;  /* 0x00e000000c1879f3 */ /* 0x000fe60008003818 */
[----:B------:R-:W-:-:S09]  /*1f80*/  WARPGROUP.DEPBAR.LE gsb0, 0x1 ;  /* 0x00008000000079c5 */ /* 0x000fd20000010100 */
[----:B------:R-:W-:Y:S05]  /*1f90*/  @!P0 BRA `(.L_x_28) ;  /* 0x0000000000888947 */ /* 0x000fea0003800000 */
[----:B------:R-:W-:Y:S02]  /*1fa0*/  WARPGROUP.DEPBAR.LE gsb0, 0x0 ;  /* 0x00008000000079c5 */ /* 0x000fe40000010000 */
[----:B------:R-:W-:-:S01]  /*1fb0*/  FADD R79, R24, R79 ;  /* 0x0000004f184f7221 */ /* 0x000fc20000000000 */
[----:B------:R-:W-:Y:S01]  /*1fc0*/  FADD R80, R25, R80 ;  /* 0x0000005019507221 */ /* 0x000fe20000000000 */
        /* <DEDUP_REMOVED lines=30> */
[----:B------:R-:W-:-:S06]  /*21b0*/  UMOV UR6, URZ ;  /* 0x0000003f00067c82 */ /* 0x000fcc0008000000 */
.L_x_28:
[----:B------:R-:W-:Y:S05]  /*21c0*/  @!P1 BRA `(.L_x_29) ;  /* 0x0000000000049947 */ /* 0x000fea0003800000 */
[----:B------:R-:W-:Y:S01]  /*21d0*/  BPT.TRAP 0x1 ;  /* 0x000000040000795c */ /* 0x000fe20000300000 */
.L_x_29:
[----:B------:R-:W-:-:S13]  /*21e0*/  ISETP.NE.AND P0, PT, R6, RZ, PT ;  /* 0x000000ff0600720c */ /* 0x000fda0003f05270 */
[----:B01----:R-:W-:-:S05]  /*21f0*/  @P0 LEA R10, R9, UR10, 0x3 ;  /* 0x0000000a090a0c11 */ /* 0x003fca000f8e18ff */
[----:B------:R-:W-:-:S05]  /*2200*/  @P0 VIADD R10, R10, 0x20 ;  /* 0x000000200a0a0836 */ /* 0x000fca0000000000 */
[----:B------:R-:W-:-:S04]  /*2210*/  @P0 PRMT R10, R3, 0x654, R10 ;  /* 0x00000654030a0816 */ /* 0x000fc8000000000a */
[----:B------:R0:W-:Y:S01]  /*2220*/  @P0 SYNCS.ARRIVE.TRANS64.RED.A1T0 RZ, [R10+URZ], RZ ;  /* 0x000000ff0aff09a7 */ /* 0x0001e2000810043f */
[----:B------:R-:W-:-:S13]  /*2230*/  ISETP.GT.U32.AND P0, PT, R2, 0x1, PT ;  /* 0x000000010200780c */ /* 0x000fda0003f04070 */
[----:B0-----:R-:W-:Y:S05]  /*2240*/  @P0 BRA `(.L_x_30) ;  /* 0x0000000000040947 */ /* 0x001fea0003800000 */
[----:B------:R-:W-:Y:S01]  /*2250*/  BPT.TRAP 0x1 ;  /* 0x000000040000795c */ /* 0x000fe20000300000 */
.L_x_30:
[----:B------:R-:W-:Y:S01]  /*2260*/  UIADD3 UR18, UR18, 0x1, URZ ;  /* 0x0000000112127890 */ /* 0x000fe2000fffe03f */
[C---:B------:R-:W-:Y:S01]  /*2270*/  ISETP.GT.AND P1, PT, R8.reuse, 0x1, PT ;  /* 0x000000010800780c */ /* 0x040fe20003f24270 */
[----:B------:R-:W-:Y:S02]  /*2280*/  VIADD R9, R9, 0x1 ;  /* 0x0000000109097836 */ /* 0x000fe40000000000 */
[----:B------:R-:W-:Y:S01]  /*2290*/  UISETP.NE.AND UP0, UPT, UR18, 0x4, UPT ;  /* 0x000000041200788c */ /* 0x000fe2000bf05270 */
[----:B------:R-:W-:Y:S02]  /*22a0*/  VIADD R8, R8, 0xffffffff ;  /* 0xffffffff08087836 */ /* 0x000fe40000000000 */
[C---:B------:R-:W-:Y:S01]  /*22b0*/  ISETP.NE.AND P0, PT, R9.reuse, 0x4, PT ;  /* 0x000000040900780c */ /* 0x040fe20003f05270 */
[----:B------:R-:W-:Y:S02]  /*22c0*/  USEL UR8, URZ, 0x1, UP0 ;  /* 0x000000013f087887 */ /* 0x000fe40008000000 */
[----:B------:R-:W-:Y:S01]  /*22d0*/  USEL UR18, UR18, URZ, UP0 ;  /* 0x0000003f12127287 */ /* 0x000fe20008000000 */
[----:B------:R-:W-:-:S03]  /*22e0*/  SEL R9, R9, RZ, P0 ;  /* 0x000000ff09097207 */ /* 0x000fc60000000000 */
[----:B------:R-:W-:Y:S01]  /*22f0*/  LOP3.LUT R15, R15, UR8, RZ, 0x3c, !PT ;  /* 0x000000080f0f7c12 */ /* 0x000fe2000f8e3cff */
[----:B------:R-:W-:Y:S01]  /*2300*/  UMOV UR8, 0x1 ;  /* 0x0000000100087882 */ /* 0x000fe20000000000 */
[----:B------:R-:W-:Y:S06]  /*2310*/  @P1 BRA `(.L_x_31) ;  /* 0xfffffff800541947 */ /* 0x000fec000383ffff */
.L_x_23:
[----:B------:R-:W-:Y:S01]  /*2320*/  UISETP.NE.AND UP0, UPT, UR6, URZ, UPT ;  /* 0x0000003f0600728c */ /* 0x000fe2000bf05270 */
[----:B01----:R-:W0:Y:S03]  /*2330*/  LDC R8, c[0x0][0x28c] ;  /* 0x0000a300ff087b82 */ /* 0x003e260000000800 */
[----:B------:R-:W-:-:S06]  /*2340*/  USEL UR6, URZ, 0x1, !UP0 ;  /* 0x000000013f067887 */ /* 0x000fcc000c000000 */
[----:B------:R-:W-:Y:S02]  /*2350*/  ISETP.NE.AND P0, PT, RZ, UR6, PT ;  /* 0x00000006ff007c0c */ /* 0x000fe4000bf05270 */
[----:B0-----:R-:W-:-:S11]  /*2360*/  ISETP.GE.AND P1, PT, R8, 0x1, PT ;  /* 0x000000010800780c */ /* 0x001fd60003f26270 */
[----:B------:R-:W-:Y:S05]  /*2370*/  @!P0 BRA `(.L_x_32) ;  /* 0x0000000000848947 */ /* 0x000fea0003800000 */
[----:B------:R-:W-:Y:S02]  /*2380*/  WARPGROUP.DEPBAR.LE gsb0, 0x0 ;  /* 0x00008000000079c5 */ /* 0x000fe40000010000 */
[----:B------:R-:W-:Y:S01]  /*2390*/  FADD R79, R24, R79 ;  /* 0x0000004f184f7221 */ /* 0x000fe20000000000 */
        /* <DEDUP_REMOVED lines=30> */
[----:B------:R-:W-:-:S07]  /*2580*/  FADD R16, R16, R55 ;  /* 0x0000003710107221 */ /* 0x000fce0000000000 */
.L_x_32:
[----:B------:R-:W-:Y:S02]  /*2590*/  WARPGROUP.DEPBAR.LE gsb0, 0x0 ;  /* 0x00008000000079c5 */ /* 0x000fe40000010000 */
[----:B------:R-:W-:Y:S05]  /*25a0*/  @!P1 BRA `(.L_x_33) ;  /* 0x0000000000489947 */ /* 0x000fea0003800000 */
[----:B------:R-:W-:-:S13]  /*25b0*/  ISETP.NE.AND P0, PT, R81, 0x3, PT ;  /* 0x000000035100780c */ /* 0x000fda0003f05270 */
[----:B------:R-:W-:Y:S05]  /*25c0*/  @!P0 BRA `(.L_x_34) ;  /* 0x0000000000048947 */ /* 0x000fea0003800000 */
[----:B------:R-:W-:Y:S01]  /*25d0*/  BPT.TRAP 0x1 ;  /* 0x000000040000795c */ /* 0x000fe20000300000 */
.L_x_34:
[----:B------:R-:W-:Y:S01]  /*25e0*/  ISETP.NE.AND P0, PT, R6, RZ, PT ;  /* 0x000000ff0600720c */ /* 0x000fe20003f05270 */
[----:B------:R-:W-:Y:S01]  /*25f0*/  UISETP.LT.AND UP1, UPT, UR9, 0x1, UPT ;  /* 0x000000010900788c */ /* 0x000fe2000bf21270 */
[----:B------:R-:W-:-:S11]  /*2600*/  IMAD.U32 R9, RZ, RZ, UR10 ;  /* 0x0000000aff097e24 */ /* 0x000fd6000f8e00ff */
[----:B------:R-:W-:-:S05]  /*2610*/  VOTEU.ANY UP0, P0 ;  /* 0x00000000003f7886 */ /* 0x000fca0000000100 */
[----:B------:R-:W-:-:S04]  /*2620*/  @UP0 USEL UR6, UR9, 0x1, UP1 ;  /* 0x0000000109060887 */ /* 0x000fc80008800000 */
[----:B------:R-:W-:-:S06]  /*2630*/  @UP0 UIADD3 UR6, UR5, UR9, -UR6 ;  /* 0x0000000905060290 */ /* 0x000fcc000fffe806 */
[----:B------:R-:W-:-:S04]  /*2640*/  IMAD.U32 R8, RZ, RZ, UR6 ;  /* 0x00000006ff087e24 */ /* 0x000fc8000f8e00ff */
[----:B------:R-:W-:-:S05]  /*2650*/  @P0 IMAD.SHL.U32 R8, R8, 0x8, RZ ;  /* 0x0000000808080824 */ /* 0x000fca00078e00ff */
[----:B------:R-:W-:-:S04]  /*2660*/  @P0 LOP3.LUT R8, R8, 0x18, RZ, 0xc0, !PT ;  /* 0x0000001808080812 */ /* 0x000fc800078ec0ff */
[----:B------:R-:W-:-:S04]  /*2670*/  @P0 IADD3 R8, R9, 0x20, R8 ;  /* 0x0000002009080810 */ /* 0x000fc80007ffe008 */
[----:B------:R-:W-:-:S04]  /*2680*/  @P0 PRMT R8, R3, 0x654, R8 ;  /* 0x0000065403080816 */ /* 0x000fc80000000008 */
[----:B------:R0:W-:Y:S01]  /*2690*/  @P0 SYNCS.ARRIVE.TRANS64.RED.A1T0 RZ, [R8+URZ], RZ ;  /* 0x000000ff08ff09a7 */ /* 0x0001e2000810043f */
[----:B------:R-:W-:-:S13]  /*26a0*/  ISETP.GT.U32.AND P0, PT, R2, 0x1, PT ;  /* 0x000000010200780c */ /* 0x000fda0003f04070 */
[----:B0-----:R-:W-:Y:S05]  /*26b0*/  @P0 BRA `(.L_x_33) ;  /* 0x0000000000040947 */ /* 0x001fea0003800000 */
[----:B------:R-:W-:Y:S01]  /*26c0*/  BPT.TRAP 0x1 ;  /* 0x000000040000795c */ /* 0x000fe20000300000 */
.L_x_33:
[----:B------:R-:W0:Y:S01]  /*26d0*/  LDC R24, c[0x0][0x288] ;  /* 0x0000a200ff187b82 */ /* 0x000e220000000800 */
[--C-:B------:R-:W-:Y:S01]  /*26e0*/  SHF.R.U32.HI R8, RZ, 0x2, R0.reuse ;  /* 0x00000002ff087819 */ /* 0x100fe20000011600 */
[----:B------:R-:W-:Y:S01]  /*26f0*/  IMAD.SHL.U32 R15, R72, 0x40, RZ ;  /* 0x00000040480f7824 */ /* 0x000fe200078e00ff */
[----:B------:R-:W-:Y:S01]  /*2700*/  LOP3.LUT R10, R0, 0x60, RZ, 0xc0, !PT ;  /* 0x00000060000a7812 */ /* 0x000fe200078ec0ff */
[----:B------:R-:W-:Y:S01]  /*2710*/  ULDC UR6, c[0x0][0x284] ;  /* 0x0000a10000067ab9 */ /* 0x000fe20000000800 */
[----:B------:R-:W-:Y:S01]  /*2720*/  SHF.R.U32.HI R11, RZ, 0x7, R0 ;  /* 0x00000007ff0b7819 */ /* 0x000fe20000011600 */
[----:B------:R-:W-:Y:S01]  /*2730*/  IMAD.WIDE R30, R71, 0x80, RZ ;  /* 0x00000080471e7825 */ /* 0x000fe200078e02ff */
[----:B------:R-:W-:Y:S02]  /*2740*/  LOP3.LUT R9, R8, 0x7, RZ, 0xc0, !PT ;  /* 0x0000000708097812 */ /* 0x000fe400078ec0ff */
[----:B------:R-:W-:Y:S02]  /*2750*/  SHF.R.U32.HI R10, RZ, 0x1, R10 ;  /* 0x00000001ff0a7819 */ /* 0x000fe4000001160a */
[----:B------:R-:W-:-:S02]  /*2760*/  LOP3.LUT R8, R11, 0x1, RZ, 0xc0, !PT ;  /* 0x000000010b087812 */ /* 0x000fc400078ec0ff */
[----:B------:R-:W-:Y:S02]  /*2770*/  IADD3 R25, RZ, -R10, -R9 ;  /* 0x8000000aff197210 */ /* 0x000fe40007ffe809 */
[----:B------:R-:W-:Y:S01]  /*2780*/  LOP3.LUT R11, R0, 0x3, RZ, 0xc0, !PT ;  /* 0x00000003000b7812 */ /* 0x000fe200078ec0ff */
[C---:B------:R-:W-:Y:S02]  /*2790*/  IMAD.SHL.U32 R26, R8.reuse, 0x40, RZ ;  /* 0x00000040081a7824 */ /* 0x040fe400078e00ff */
[----:B------:R-:W-:Y:S02]  /*27a0*/  IMAD R25, R8, -0x40, R25 ;  /* 0xffffffc008197824 */ /* 0x000fe400078e0219 */
[----:B------:R-:W-:Y:S01]  /*27b0*/  IMAD.SHL.U32 R8, R71, 0x80, RZ ;  /* 0x0000008047087824 */ /* 0x000fe200078e00ff */
[----:B------:R-:W-:Y:S01]  /*27c0*/  LOP3.LUT R9, R26, 0x40, R9, 0xe2, !PT ;  /* 0x000000401a097812 */ /* 0x000fe200078ee209 */
[----:B------:R-:W-:Y:S01]  /*27d0*/  IMAD.MOV.U32 R26, RZ, RZ, -0x1 ;  /* 0xffffffffff1a7424 */ /* 0x000fe200078e00ff */
[----:B0-----:R-:W-:Y:S01]  /*27e0*/  ISETP.GE.AND P0, PT, R15, R24, PT ;  /* 0x000000180f00720c */ /* 0x001fe20003f06270 */
[----:B------:R-:W-:Y:S01]  /*27f0*/  IMAD R28, R11, -0x2, R24 ;  /* 0xfffffffe0b1c7824 */ /* 0x000fe200078e0218 */
[----:B------:R-:W-:Y:S01]  /*2800*/  IADD3 R27, -R8, UR6, R25 ;  /* 0x00000006081b7c10 */ /* 0x000fe2000fffe119 */
[----:B------:R-:W-:Y:S01]  /*2810*/  IMAD.SHL.U32 R24, R0, 0x2, RZ ;  /* 0x0000000200187824 */ /* 0x000fe200078e00ff */
[----:B------:R-:W-:Y:S01]  /*2820*/  ISETP.GE.OR P0, PT, R8, UR6, P0 ;  /* 0x0000000608007c0c */ /* 0x000fe20008706670 */
[----:B------:R-:W-:Y:S01]  /*2830*/  IMAD.IADD R28, R28, 0x1, -R15 ;  /* 0x000000011c1c7824 */ /* 0x000fe200078e0a0f */
[----:B------:R-:W-:-:S02]  /*2840*/  LOP3.LUT R35, R30, R9, R10, 0xfe, !PT ;  /* 0x000000091e237212 */ /* 0x000fc400078efe0a */
[----:B------:R-:W-:-:S09]  /*2850*/  LOP3.LUT R24, R15, 0x6, R24, 0xf8, !PT ;  /* 0x000000060f187812 */ /* 0x000fd200078ef818 */
[----:B------:R-:W-:Y:S05]  /*2860*/  @P0 BRA `(.L_x_35) ;  /* 0x0000002400b00947 */ /* 0x000fea0003800000 */
[----:B------:R-:W0:Y:S01]  /*2870*/  LDC.64 R32, c[0x0][0x5c8] ;  /* 0x00017200ff207b82 */ /* 0x000e220000000a00 */
[----:B------:R-:W-:Y:S01]  /*2880*/  SHF.R.S32.HI R15, RZ, 0x1f, R14 ;  /* 0x0000001fff0f7819 */ /* 0x000fe2000001140e */
[----:B------:R-:W-:Y:S01]  /*2890*/  ULDC.64 UR6, c[0x0][0x5d0] ;  /* 0x0001740000067ab9 */ /* 0x000fe20000000a00 */
[----:B------:R-:W-:Y:S01]  /*28a0*/  SHF.R.S32.HI R25, RZ, 0x1f, R24 ;  /* 0x0000001fff197819 */ /* 0x000fe20000011418 */
[----:B------:R-:W-:Y:S02]  /*28b0*/  BSSY B0, `(.L_x_35) ;  /* 0x0000267000007945 */ /* 0x000fe40003800000 */
[----:B------:R-:W-:-:S04]  /*28c0*/  IMAD R9, R15, UR6, RZ ;  /* 0x000000060f097c24 */ /* 0x000fc8000f8e02ff */
[C---:B------:R-:W-:Y:S02]  /*28d0*/  IMAD R11, R14.reuse, UR7, R9 ;  /* 0x000000070e0b7c24 */ /* 0x040fe4000f8e0209 */
[----:B------:R-:W-:Y:S01]  /*28e0*/  IMAD.WIDE.U32 R8, R14, UR6, R24 ;  /* 0x000000060e087c25 */ /* 0x000fe2000f8e0018 */
[----:B------:R-:W-:-:S03]  /*28f0*/  ULDC.64 UR6, c[0x0][0x5c0] ;  /* 0x0001700000067ab9 */ /* 0x000fc60000000a00 */
[----:B------:R-:W-:Y:S02]  /*2900*/  IMAD.IADD R9, R9, 0x1, R11 ;  /* 0x0000000109097824 */ /* 0x000fe400078e020b */
[-C--:B0-----:R-:W-:Y:S02]  /*2910*/  IMAD R10, R31, R32.reuse, RZ ;  /* 0x000000201f0a7224 */ /* 0x081fe400078e02ff */
[----:B------:R-:W-:-:S04]  /*2920*/  IMAD.WIDE.U32 R8, R35, R32, R8 ;  /* 0x0000002023087225 */ /* 0x000fc800078e0008 */
[----:B------:R-:W-:Y:S01]  /*2930*/  IMAD R11, R35, R33, R10 ;  /* 0x00000021230b7224 */ /* 0x000fe200078e020a */
[----:B------:R-:W-:Y:S02]  /*2940*/  LEA R10, P0, R32, R8, 0x3 ;  /* 0x00000008200a7211 */ /* 0x000fe400078018ff */
[----:B------:R-:W-:Y:S01]  /*2950*/  IADD3 R8, P1, R8, UR6, RZ ;  /* 0x0000000608087c10 */ /* 0x000fe2000ff3e0ff */
[----:B------:R-:W-:Y:S01]  /*2960*/  IMAD.IADD R9, R9, 0x1, R11 ;  /* 0x0000000109097824 */ /* 0x000fe200078e020b */
[----:B------:R-:W-:-:S04]  /*2970*/  IADD3 R10, P2, R10, UR6, RZ ;  /* 0x000000060a0a7c10 */ /* 0x000fc8000ff5e0ff */
[----:B------:R-:W-:Y:S02]  /*2980*/  LEA.HI.X R11, R32, R9, R33, 0x3, P0 ;  /* 0x00000009200b7211 */ /* 0x000fe400000f1c21 */
[----:B----45:R-:W-:Y:S02]  /*2990*/  FSETP.NEU.AND P0, PT, R12, RZ, PT ;  /* 0x000000ff0c00720b */ /* 0x030fe40003f0d000 */
[----:B------:R-:W-:Y:S02]  /*29a0*/  IADD3.X R9, R9, UR7, RZ, P1, !PT ;  /* 0x0000000709097c10 */ /* 0x000fe40008ffe4ff */
[----:B------:R-:W-:-:S09]  /*29b0*/  IADD3.X R11, R11, UR7, RZ, P2, !PT ;  /* 0x000000070b0b7c10 */ /* 0x000fd200097fe4ff */
[----:B------:R-:W-:Y:S05]  /*29c0*/  @!P0 BRA `(.L_x_36) ;  /* 0x0000001c00148947 */ /* 0x000fea0003800000 */
[----:B------:R-:W-:Y:S01]  /*29d0*/  ULDC.64 UR6, c[0x0][0x5b8] ;  /* 0x00016e0000067ab9 */ /* 0x000fe20000000a00 */
[----:B------:R-:W-:Y:S01]  /*29e0*/  ISETP.GE.AND P0, PT, R28, 0x1, PT ;  /* 0x000000011c00780c */ /* 0x000fe20003f06270 */
[----:B------:R-:W-:Y:S01]  /*29f0*/  IMAD R15, R15, UR6, RZ ;  /* 0x000000060f0f7c24 */ /* 0x000fe2000f8e02ff */
[----:B------:R-:W-:Y:S01]  /*2a00*/  ULDC.64 UR10, c[0x0][0x5a8] ;  /* 0x00016a00000a7ab9 */ /* 0x000fe20000000a00 */
[C---:B------:R-:W-:Y:S01]  /*2a10*/  IMAD.WIDE.U32 R24, R14.reuse, UR6, R24 ;  /* 0x000000060e187c25 */ /* 0x040fe2000f8e0018 */
[----:B------:R-:W-:Y:S01]  /*2a20*/  ISETP.LT.OR P3, PT, R27, 0x1, !P0 ;  /* 0x000000011b00780c */ /* 0x000fe20004761670 */
[----:B------:R-:W-:Y:S02]  /*2a30*/  BSSY B1, `(.L_x_37) ;  /* 0x000000c000017945 */ /* 0x000fe40003800000 */
[----:B------:R-:W-:Y:S01]  /*2a40*/  IMAD R15, R14, UR7, R15 ;  /* 0x000000070e0f7c24 */ /* 0x000fe2000f8e020f */
[----:B------:R-:W-:Y:S02]  /*2a50*/  ULDC.64 UR6, c[0x0][0x5b0] ;  /* 0x00016c0000067ab9 */ /* 0x000fe40000000a00 */
[----:B------:R-:W-:-:S02]  /*2a60*/  IMAD R29, R31, UR6, RZ ;  /* 0x000000061f1d7c24 */ /* 0x000fc4000f8e02ff */
[----:B------:R-:W-:Y:S02]  /*2a70*/  IMAD.IADD R25, R25, 0x1, R15 ;  /* 0x0000000119197824 */ /* 0x000fe400078e020f */
[C---:B------:R-:W-:Y:S02]  /*2a80*/  IMAD R29, R35.reuse, UR7, R29 ;  /* 0x00000007231d7c24 */ /* 0x040fe4000f8e021d */
[----:B------:R-:W-:-:S03]  /*2a90*/  IMAD.WIDE.U32 R14, R35, UR6, R24 ;  /* 0x00000006230e7c25 */ /* 0x000fc6000f8e0018 */
[----:B------:R-:W-:-:S04]  /*2aa0*/  IADD3 R14, P1, R14, UR10, RZ ;  /* 0x0000000a0e0e7c10 */ /* 0x000fc8000ff3e0ff */
[--C-:B------:R-:W-:Y:S02]  /*2ab0*/  IADD3.X R15, R15, UR11, R29.reuse, P1, !PT ;  /* 0x0000000b0f0f7c10 */ /* 0x100fe40008ffe41d */
[----:B------:R-:W-:Y:S01]  /*2ac0*/  PRMT R29, RZ, 0x7610, R29 ;  /* 0x00007610ff1d7816 */ /* 0x000fe2000000001d */
[----:B------:R-:W-:Y:S06]  /*2ad0*/  @P3 BRA `(.L_x_38) ;  /* 0x0000000000043947 */ /* 0x000fec0003800000 */
[----:B------:R0:W5:Y:S02]  /*2ae0*/  LDG.E.U8 R29, desc[UR16][R14.64] ;  /* 0x000000100e1d7981 */ /* 0x000164000c1e1100 */
.L_x_38:
[----:B------:R-:W-:Y:S05]  /*2af0*/  BSYNC B1 ;  /* 0x0000000000017941 */ /* 0x000fea0003800000 */
.L_x_37:
[----:B-----5:R-:W-:Y:S01]  /*2b00*/  LOP3.LUT R29, R29, 0xff, RZ, 0xc0, !PT ;  /* 0x000000ff1d1d7812 */ /* 0x020fe200078ec0ff */
[----:B------:R-:W-:Y:S01]  /*2b10*/  BSSY B1, `(.L_x_39) ;  /* 0x000000c000017945 */ /* 0x000fe20003800000 */
[----:B------:R-:W-:Y:S02]  /*2b20*/  ISETP.GE.AND P1, PT, R28, 0x2, PT ;  /* 0x000000021c00780c */ /* 0x000fe40003f26270 */
[----:B------:R-:W-:Y:S02]  /*2b30*/  F2FP.F16.E5M2.UNPACK_B R29, R29 ;  /* 0x0000001dff1d723e */ /* 0x000fe400020004ff */
[----:B------:R-:W-:-:S03]  /*2b40*/  ISETP.LT.OR P2, PT, R27, 0x1, !P1 ;  /* 0x000000011b00780c */ /* 0x000fc60004f41670 */
[----:B------:R-:W-:-:S05]  /*2b50*/  HADD2.F32 R29, -RZ, R29.H0_H0 ;  /* 0x2000001dff1d7230 */ /* 0x000fca0000004100 */
[----:B------:R-:W-:Y:S01]  /*2b60*/  FMUL R32, R29, R12 ;  /* 0x0000000c1d207220 */ /* 0x000fe20000400000 */
[----:B------:R-:W-:-:S03]  /*2b70*/  PRMT R29, RZ, 0x7610, R29 ;  /* 0x00007610ff1d7816 */ /* 0x000fc6000000001d */
[----:B--2---:R-:W-:-:S05]  /*2b80*/  FFMA R32, R79, R7, R32 ;  /* 0x000000074f207223 */ /* 0x004fca0000000020 */
[----:B------:R-:W-:-:S05]  /*2b90*/  F2FP.SATFINITE.E5M2.F32.PACK_AB_MERGE_C R33, RZ, R32, RZ ;  /* 0x00000020ff21723e */ /* 0x000fca00048060ff */
[----:B------:R1:W-:Y:S01]  /*2ba0*/  @!P3 STG.E.U8 desc[UR16][R8.64], R33 ;  /* 0x000000210800b986 */ /* 0x0003e2000c101110 */
[----:B------:R-:W-:Y:S05]  /*2bb0*/  @P2 BRA `(.L_x_40) ;  /* 0x0000000000042947 */ /* 0x000fea0003800000 */
[----:B------:R2:W5:Y:S02]  /*2bc0*/  LDG.E.U8 R29, desc[UR16][R14.64+0x1] ;  /* 0x000001100e1d7981 */ /* 0x000564000c1e1100 */
.L_x_40:
[----:B------:R-:W-:Y:S05]  /*2bd0*/  BSYNC B1 ;  /* 0x0000000000017941 */ /* 0x000fea0003800000 */
.L_x_39:
[----:B-----5:R-:W-:Y:S01]  /*2be0*/  LOP3.LUT R29, R29, 0xff, RZ, 0xc0, !PT ;  /* 0x000000ff1d1d7812 */ /* 0x020fe200078ec0ff */
[----:B------:R-:W-:Y:S01]  /*2bf0*/  BSSY B1, `(.L_x_41) ;  /* 0x0000012000017945 */ /* 0x000fe20003800000 */
[----:B-1----:R-:W-:Y:S02]  /*2c00*/  IADD3 R33, P3, R35, 0x8, RZ ;  /* 0x0000000823217810 */ /* 0x002fe40007f7e0ff */
[----:B------:R-:W-:Y:S02]  /*2c10*/  F2FP.F16.E5M2.UNPACK_B R29, R29 ;  /* 0x0000001dff1d723e */ /* 0x000fe400020004ff */
[----:B------:R-:W-:Y:S01]  /*2c20*/  ISETP.LT.OR P0, PT, R27, 0x9, !P0 ;  /* 0x000000091b00780c */ /* 0x000fe20004701670 */
[----:B------:R-:W-:Y:S02]  /*2c30*/  IMAD.X R30, RZ, RZ, R31, P3 ;  /* 0x000000ffff1e7224 */ /* 0x000fe400018e061f */
[----:B------:R-:W-:Y:S02]  /*2c40*/  HADD2.F32 R29, -RZ, R29.H0_H0 ;  /* 0x2000001dff1d7230 */ /* 0x000fe40000004100 */
[----:B------:R-:W-:-:S02]  /*2c50*/  IMAD R30, R30, UR6, RZ ;  /* 0x000000061e1e7c24 */ /* 0x000fc4000f8e02ff */
[----:B------:R-:W-:-:S04]  /*2c60*/  IMAD.WIDE.U32 R24, R33, UR6, R24 ;  /* 0x0000000621187c25 */ /* 0x000fc8000f8e0018 */
[----:B------:R-:W-:Y:S01]  /*2c70*/  FMUL R29, R29, R12 ;  /* 0x0000000c1d1d7220 */ /* 0x000fe20000400000 */
[----:B------:R-:W-:-:S03]  /*2c80*/  IMAD R33, R33, UR7, R30 ;  /* 0x0000000721217c24 */ /* 0x000fc6000f8e021e */
[----:B------:R-:W-:Y:S01]  /*2c90*/  FFMA R29, R80, R7, R29 ;  /* 0x00000007501d7223 */ /* 0x000fe2000000001d */
[----:B------:R-:W-:-:S04]  /*2ca0*/  IADD3 R24, P3, R24, UR10, RZ ;  /* 0x0000000a18187c10 */ /* 0x000fc8000ff7e0ff */
[----:B------:R-:W-:Y:S02]  /*2cb0*/  F2FP.SATFINITE.E5M2.F32.PACK_AB_MERGE_C R31, RZ, R29, RZ ;  /* 0x0000001dff1f723e */ /* 0x000fe400048060ff */
[----:B------:R-:W-:Y:S02]  /*2cc0*/  IADD3.X R25, R25, UR11, R33, P3, !PT ;  /* 0x0000000b19197c10 */ /* 0x000fe40009ffe421 */
[----:B------:R-:W-:Y:S01]  /*2cd0*/  PRMT R29, RZ, 0x7610, R29 ;  /* 0x00007610ff1d7816 */ /* 0x000fe2000000001d */
[----:B------:R1:W-:Y:S01]  /*2ce0*/  @!P2 STG.E.U8 desc[UR16][R8.64+0x1], R31 ;  /* 0x0000011f0800a986 */ /* 0x0003e2000c101110 */
[----:B------:R-:W-:Y:S05]  /*2cf0*/  @P0 BRA `(.L_x_42) ;  /* 0x0000000000040947 */ /* 0x000fea0003800000 */
[----:B------:R3:W5:Y:S02]  /*2d00*/  LDG.E.U8 R29, desc[UR16][R24.64] ;  /* 0x00000010181d7981 */ /* 0x000764000c1e1100 */
.L_x_42:
[----:B------:R-:W-:Y:S05]  /*2d10*/  BSYNC B1 ;  /* 0x0000000000017941 */ /* 0x000fea0003800000 */
.L_x_41:
[----:B-----5:R-:W-:Y:S01]  /*2d20*/  LOP3.LUT R29, R29, 0xff, RZ, 0xc0, !PT ;  /* 0x000000ff1d1d7812 */ /* 0x020fe200078ec0ff */
[----:B------:R-:W-:Y:S01]  /*2d30*/  BSSY B1, `(.L_x_43) ;  /* 0x000000b000017945 */ /* 0x000fe20003800000 */
[----:B------:R-:W-:Y:S02]  /*2d40*/  ISETP.LT.OR P1, PT, R27, 0x9, !P1 ;  /* 0x000000091b00780c */ /* 0x000fe40004f21670 */
[----:B------:R-:W-:-:S05]  /*2d50*/  F2FP.F16.E5M2.UNPACK_B R29, R29 ;  /* 0x0000001dff1d723e */ /* 0x000fca00020004ff */
[----:B------:R-:W-:-:S05]  /*2d60*/  HADD2.F32 R29, -RZ, R29.H0_H0 ;  /* 0x2000001dff1d7230 */ /* 0x000fca0000004100 */
[----:B------:R-:W-:Y:S01]  /*2d70*/  FMUL R30, R29, R12 ;  /* 0x0000000c1d1e7220 */ /* 0x000fe20000400000 */
[----:B------:R-:W-:-:S03]  /*2d80*/  PRMT R29, RZ, 0x7610, R29 ;  /* 0x00007610ff1d7816 */ /* 0x000fc6000000001d */
[----:B------:R-:W-:-:S05]  /*2d90*/  FFMA R30, R77, R7, R30 ;  /* 0x000000074d1e7223 */ /* 0x000fca000000001e */
[----:B-1----:R-:W-:-:S05]  /*2da0*/  F2FP.SATFINITE.E5M2.F32.PACK_AB_MERGE_C R31, RZ, R30, RZ ;  /* 0x0000001eff1f723e */ /* 0x002fca00048060ff */
[----:B------:R1:W-:Y:S01]  /*2db0*/  @!P0 STG.E.U8 desc[UR16][R10.64], R31 ;  /* 0x0000001f0a008986 */ /* 0x0003e2000c101110 */
[----:B------:R-:W-:Y:S05]  /*2dc0*/  @P1 BRA `(.L_x_44) ;  /* 0x0000000000041947 */ /* 0x000fea0003800000 */
[----:B------:R4:W5:Y:S02]  /*2dd0*/  LDG.E.U8 R29, desc[UR16][R24.64+0x1] ;  /* 0x00000110181d7981 */ /* 0x000964000c1e1100 */
.L_x_44:
[----:B------:R-:W-:Y:S05]  /*2de0*/  BSYNC B1 ;  /* 0x0000000000017941 */ /* 0x000fea0003800000 */
.L_x_43:
[----:B-----5:R-:W-:Y:S01]  /*2df0*/  LOP3.LUT R29, R29, 0xff, RZ, 0xc0, !PT ;  /* 0x000000ff1d1d7812 */ /* 0x020fe200078ec0ff */
[----:B------:R-:W-:Y:S01]  /*2e00*/  BSSY B1, `(.L_x_45) ;  /* 0x000000c000017945 */ /* 0x000fe20003800000 */
[----:B------:R-:W-:Y:S02]  /*2e10*/  ISETP.GE.AND P0, PT, R28, 0x9, PT ;  /* 0x000000091c00780c */ /* 0x000fe40003f06270 */
[----:B------:R-:W-:Y:S02]  /*2e20*/  F2FP.F16.E5M2.UNPACK_B R29, R29 ;  /* 0x0000001dff1d723e */ /* 0x000fe400020004ff */
[----:B------:R-:W-:-:S03]  /*2e30*/  ISETP.LT.OR P2, PT, R27, 0x1, !P0 ;  /* 0x000000011b00780c */ /* 0x000fc60004741670 */
[----:B------:R-:W-:-:S05]  /*2e40*/  HADD2.F32 R29, -RZ, R29.H0_H0 ;  /* 0x2000001dff1d7230 */ /* 0x000fca0000004100 */
[----:B------:R-:W-:-:S04]  /*2e50*/  FMUL R29, R29, R12 ;  /* 0x0000000c1d1d7220 */ /* 0x000fc80000400000 */
[----:B------:R-:W-:-:S05]  /*2e60*/  FFMA R29, R78, R7, R29 ;  /* 0x000000074e1d7223 */ /* 0x000fca000000001d */
[----:B-1----:R-:W-:Y:S02]  /*2e70*/  F2FP.SATFINITE.E5M2.F32.PACK_AB_MERGE_C R31, RZ, R29, RZ ;  /* 0x0000001dff1f723e */ /* 0x002fe400048060ff */
[----:B------:R-:W-:-:S03]  /*2e80*/  PRMT R29, RZ, 0x7610, R29 ;  /* 0x00007610ff1d7816 */ /* 0x000fc6000000001d */
[----:B------:R1:W-:Y:S01]  /*2e90*/  @!P1 STG.E.U8 desc[UR16][R10.64+0x1], R31 ;  /* 0x0000011f0a009986 */ /* 0x0003e2000c101110 */
[----:B------:R-:W-:Y:S05]  /*2ea0*/  @P2 BRA `(.L_x_46) ;  /* 0x0000000000042947 */ /* 0x000fea0003800000 */
[----:B------:R0:W5:Y:S02]  /*2eb0*/  LDG.E.U8 R29, desc[UR16][R14.64+0x8] ;  /* 0x000008100e1d7981 */ /* 0x000164000c1e1100 */
.L_x_46:
[----:B------:R-:W-:Y:S05]  /*2ec0*/  BSYNC B1 ;  /* 0x0000000000017941 */ /* 0x000fea0003800000 */
.L_x_45:
        /* <DEDUP_REMOVED lines=13> */
.L_x_48:
[----:B------:R-:W-:Y:S05]  /*2fa0*/  BSYNC B1 ;  /* 0x0000000000017941 */ /* 0x000fea0003800000 */
.L_x_47:
[----:B-----5:R-:W-:Y:S01]  /*2fb0*/  LOP3.LUT R29, R29, 0xff, RZ, 0xc0, !PT ;  /* 0x000000ff1d1d7812 */ /* 0x020fe200078ec0ff */
[----:B------:R-:W-:Y:S01]  /*2fc0*/  BSSY B1, `(.L_x_49) ;  /* 0x000000b000017945 */ /* 0x000fe20003800000 */
[----:B------:R-:W-:Y:S02]  /*2fd0*/  ISETP.LT.OR P0, PT, R27, 0x9, !P0 ;  /* 0x000000091b00780c */ /* 0x000fe40004701670 */
[----:B------:R-:W-:-:S05]  /*2fe0*/  F2FP.F16.E5M2.UNPACK_B R29, R29 ;  /* 0x0000001dff1d723e */ /* 0x000fca00020004ff */
        /* <DEDUP_REMOVED lines=8> */
.L_x_50:
[----:B------:R-:W-:Y:S05]  /*3070*/  BSYNC B1 ;  /* 0x0000000000017941 */ /* 0x000fea0003800000 */
.L_x_49:
        /* <DEDUP_REMOVED lines=12> */
.L_x_52:
[----:B------:R-:W-:Y:S05]  /*3140*/  BSYNC B1 ;  /* 0x0000000000017941 */ /* 0x000fea0003800000 */
.L_x_51:
        /* <DEDUP_REMOVED lines=13> */
.L_x_54:
[----:B------:R-:W-:Y:S05]  /*3220*/  BSYNC B1 ;  /* 0x0000000000017941 */ /* 0x000fea0003800000 */
.L_x_53:
        /* <DEDUP_REMOVED lines=13> */
.L_x_56:
[----:B------:R-:W-:Y:S05]  /*3300*/  BSYNC B1 ;  /* 0x0000000000017941 */ /* 0x000fea0003800000 */
.L_x_55:
        /* <DEDUP_REMOVED lines=12> */
.L_x_58:
[----:B------:R-:W-:Y:S05]  /*33d0*/  BSYNC B1 ;  /* 0x0000000000017941 */ /* 0x000fea0003800000 */
.L_x_57:
        /* <DEDUP_REMOVED lines=12> */
.L_x_60:
[----:B------:R-:W-:Y:S05]  /*34a0*/  BSYNC B1 ;  /* 0x0000000000017941 */ /* 0x000fea0003800000 */
.L_x_59:
        /* <DEDUP_REMOVED lines=13> */
.L_x_62:
[----:B------:R-:W-:Y:S05]  /*3580*/  BSYNC B1 ;  /* 0x0000000000017941 */ /* 0x000fea0003800000 */
.L_x_61:
        /* <DEDUP_REMOVED lines=13> */
.L_x_64:
[----:B------:R-:W-:Y:S05]  /*3660*/  BSYNC B1 ;  /* 0x0000000000017941 */ /* 0x000fea0003800000 */
.L_x_63:
        /* <DEDUP_REMOVED lines=12> */
.L_x_66:
[----:B------:R-:W-:Y:S05]  /*3730*/  BSYNC B1 ;  /* 0x0000000000017941 */ /* 0x000fea0003800000 */
.L_x_65:
        /* <DEDUP_REMOVED lines=12> */
.L_x_68:
[----:B------:R-:W-:Y:S05]  /*3800*/  BSYNC B1 ;  /* 0x0000000000017941 */ /* 0x000fea0003800000 */
.L_x_67:
        /* <DEDUP_REMOVED lines=13> */
.L_x_70:
[----:B------:R-:W-:Y:S05]  /*38e0*/  BSYNC B1 ;  /* 0x0000000000017941 */ /* 0x000fea0003800000 */
.L_x_69:
        /* <DEDUP_REMOVED lines=13> */
.L_x_72:
[----:B------:R-:W-:Y:S05]  /*39c0*/  BSYNC B1 ;  /* 0x0000000000017941 */ /* 0x000fea0003800000 */
.L_x_71:
        /* <DEDUP_REMOVED lines=12> */
.L_x_74:
[----:B------:R-:W-:Y:S05]  /*3a90*/  BSYNC B1 ;  /* 0x0000000000017941 */ /* 0x000fea0003800000 */
.L_x_73:
        /* <DEDUP_REMOVED lines=12> */
.L_x_76:
[----:B------:R-:W-:Y:S05]  /*3b60*/  BSYNC B1 ;  /* 0x0000000000017941 */ /* 0x000fea0003800000 */
.L_x_75:
        /* <DEDUP_REMOVED lines=13> */
.L_x_78:
[----:B------:R-:W-:Y:S05]  /*3c40*/  BSYNC B1 ;  /* 0x0000000000017941 */ /* 0x000fea0003800000 */
.L_x_77:
        /* <DEDUP_REMOVED lines=13> */
.L_x_80:
[----:B------:R-:W-:Y:S05]  /*3d20*/  BSYNC B1 ;  /* 0x0000000000017941 */ /* 0x000fea0003800000 */
.L_x_79:
        /* <DEDUP_REMOVED lines=12> */
.L_x_82:
[----:B------:R-:W-:Y:S05]  /*3df0*/  BSYNC B1 ;  /* 0x0000000000017941 */ /* 0x000fea0003800000 */
.L_x_81:
[----:B-----5:R-:W-:Y:S01]  /*3e00*/  LOP3.LUT R29, R29, 0xff, RZ, 0xc0, !PT ;  /* 0x000000ff1d1d7812 */ /* 0x020fe200078ec0ff */
[----:B------:R-:W-:Y:S01]  /*3e10*/  BSSY B1, `(.L_x_83) ;  /* 0x000000b000017945 */ /* 0x000fe20003800000 */
[----:B------:R-:W-:Y:S02]  /*3e20*/  ISETP.LT.OR P1, PT, R27, 0x9, !P1 ;  /* 0x000000091b00780c */ /* 0x000fe40004f21670 */
[----:B------:R-:W-:-:S05]  /*3e30*/  F2FP.F16.E5M2.UNPACK_B R29, R29 ;  /* 0x0000001dff1d723e */ /* 0x000fca00020004ff */
[----:B------:R-:W-:-:S05]  /*3e40*/  HADD2.F32 R29, -RZ, R29.H0_H0 ;  /* 0x2000001dff1d7230 */ /* 0x000fca0000004100 */
[----:B------:R-:W-:-:S04]  /*3e50*/  FMUL R30, R29, R12 ;  /* 0x0000000c1d1e7220 */ /* 0x000fc80000400000 */
[----:B------:R-:W-:Y:S01]  /*3e60*/  FFMA R30, R23, R7, R30 ;  /* 0x00000007171e7223 */ /* 0x000fe2000000001e */
[----:B------:R-:W-:-:S04]  /*3e70*/  PRMT R23, RZ, 0x7610, R23 ;  /* 0x00007610ff177816 */ /* 0x000fc80000000017 */
[----:B------:R-:W-:-:S05]  /*3e80*/  F2FP.SATFINITE.E5M2.F32.PACK_AB_MERGE_C R29, RZ, R30, RZ ;  /* 0x0000001eff1d723e */ /* 0x000fca00048060ff */
[----:B------:R0:W-:Y:S01]  /*3e90*/  @!P0 STG.E.U8 desc[UR16][R10.64+0x28], R29 ;  /* 0x0000281d0a008986 */ /* 0x0001e2000c101110 */
[----:B------:R-:W-:Y:S05]  /*3ea0*/  @P1 BRA `(.L_x_84) ;  /* 0x0000000000041947 */ /* 0x000fea0003800000 */
[----:B------:R0:W5:Y:S02]  /*3eb0*/  LDG.E.U8 R23, desc[UR16][R24.64+0x29] ;  /* 0x0000291018177981 */ /* 0x000164000c1e1100 */
.L_x_84:
[----:B------:R-:W-:Y:S05]  /*3ec0*/  BSYNC B1 ;  /* 0x0000000000017941 */ /* 0x000fea0003800000 */
.L_x_83:
        /* <DEDUP_REMOVED lines=8> */
[----:B0-----:R-:W-:Y:S02]  /*3f50*/  F2FP.SATFINITE.E5M2.F32.PACK_AB_MERGE_C R29, RZ, R23, RZ ;  /* 0x00000017ff1d723e */ /* 0x001fe400048060ff */
[----:B------:R-:W-:-:S03]  /*3f60*/  PRMT R23, RZ, 0x7610, R23 ;  /* 0x00007610ff177816 */ /* 0x000fc60000000017 */
[----:B------:R0:W-:Y:S01]  /*3f70*/  @!P1 STG.E.U8 desc[UR16][R10.64+0x29], R29 ;  /* 0x0000291d0a009986 */ /* 0x0001e2000c101110 */
[----:B------:R-:W-:Y:S05]  /*3f80*/  @P2 BRA `(.L_x_86) ;  /* 0x0000000000042947 */ /* 0x000fea0003800000 */
[----:B------:R0:W5:Y:S02]  /*3f90*/  LDG.E.U8 R23, desc[UR16][R14.64+0x30] ;  /* 0x000030100e177981 */ /* 0x000164000c1e1100 */
.L_x_86:
[----:B------:R-:W-:Y:S05]  /*3fa0*/  BSYNC B1 ;  /* 0x0000000000017941 */ /* 0x000fea0003800000 */
.L_x_85:
[----:B-----5:R-:W-:Y:S01]  /*3fb0*/  LOP3.LUT R23, R23, 0xff, RZ, 0xc0, !PT ;  /* 0x000000ff17177812 */ /* 0x020fe200078ec0ff */
[----:B------:R-:W-:Y:S01]  /*3fc0*/  BSSY B1, `(.L_x_87) ;  /* 0x000000c000017945 */ /* 0x000fe20003800000 */
[----:B------:R-:W-:Y:S02]  /*3fd0*/  ISETP.GE.AND P1, PT, R28, 0x32, PT ;  /* 0x000000321c00780c */ /* 0x000fe40003f26270 */
[----:B------:R-:W-:Y:S02]  /*3fe0*/  F2FP.F16.E5M2.UNPACK_B R23, R23 ;  /* 0x00000017ff17723e */ /* 0x000fe400020004ff */
[----:B------:R-:W-:-:S03]  /*3ff0*/  ISETP.LT.OR P3, PT, R27, 0x1, !P1 ;  /* 0x000000011b00780c */ /* 0x000fc60004f61670 */
        /* <DEDUP_REMOVED lines=8> */
.L_x_88:
[----:B------:R-:W-:Y:S05]  /*4080*/  BSYNC B1 ;  /* 0x0000000000017941 */ /* 0x000fea0003800000 */
.L_x_87:
[----:B-----5:R-:W-:Y:S01]  /*4090*/  LOP3.LUT R21, R21, 0xff, RZ, 0xc0, !PT ;  /* 0x000000ff15157812 */ /* 0x020fe200078ec0ff */
[----:B------:R-:W-:Y:S01]  /*40a0*/  BSSY B1, `(.L_x_89) ;  /* 0x000000b000017945 */ /* 0x000fe20003800000 */
[----:B------:R-:W-:Y:S02]  /*40b0*/  ISETP.LT.OR P0, PT, R27, 0x9, !P0 ;  /* 0x000000091b00780c */ /* 0x000fe40004701670 */
[----:B------:R-:W-:-:S05]  /*40c0*/  F2FP.F16.E5M2.UNPACK_B R21, R21 ;  /* 0x00000015ff15723e */ /* 0x000fca00020004ff */
        /* <DEDUP_REMOVED lines=8> */
.L_x_90:
[----:B------:R-:W-:Y:S05]  /*4150*/  BSYNC B1 ;  /* 0x0000000000017941 */ /* 0x000fea0003800000 */
.L_x_89:
        /* <DEDUP_REMOVED lines=12> */
.L_x_92:
[----:B------:R-:W-:Y:S05]  /*4220*/  BSYNC B1 ;  /* 0x0000000000017941 */ /* 0x000fea0003800000 */
.L_x_91:
        /* <DEDUP_REMOVED lines=13> */
.L_x_94:
[----:B------:R-:W-:Y:S05]  /*4300*/  BSYNC B1 ;  /* 0x0000000000017941 */ /* 0x000fea0003800000 */
.L_x_93:
        /* <DEDUP_REMOVED lines=13> */
.L_x_96:
[----:B------:R-:W-:Y:S05]  /*43e0*/  BSYNC B1 ;  /* 0x0000000000017941 */ /* 0x000fea0003800000 */
.L_x_95:
[----:B-----5:R-:W-:Y:S01]  /*43f0*/  LOP3.LUT R17, R17, 0xff, RZ, 0xc0, !PT ;  /* 0x000000ff11117812 */ /* 0x020fe200078ec0ff */
[----:B------:R-:W-:Y:S01]  /*4400*/  BSSY B1, `(.L_x_97) ;  /* 0x000000b000017945 */ /* 0x000fe20003800000 */
[----:B------:R-:W-:Y:S02]  /*4410*/  ISETP.LT.OR P0, PT, R27, 0x9, !P0 ;  /* 0x000000091b00780c */ /* 0x000fe40004701670 */
[----:B------:R-:W-:Y:S02]  /*4420*/  F2FP.F16.E5M2.UNPACK_B R17, R17 ;  /* 0x00000011ff11723e */ /* 0x000fe400020004ff */
[----:B0-2---:R-:W-:-:S03]  /*4430*/  PRMT R14, RZ, 0x7610, R14 ;  /* 0x00007610ff0e7816 */ /* 0x005fc6000000000e */
[----:B------:R-:W-:-:S05]  /*4440*/  HADD2.F32 R17, -RZ, R17.H0_H0 ;  /* 0x20000011ff117230 */ /* 0x000fca0000004100 */
[----:B------:R-:W-:-:S04]  /*4450*/  FMUL R17, R17, R12 ;  /* 0x0000000c11117220 */ /* 0x000fc80000400000 */
[----:B------:R-:W-:-:S05]  /*4460*/  FFMA R17, R18, R7, R17 ;  /* 0x0000000712117223 */ /* 0x000fca0000000011 */
[----:B------:R-:W-:-:S05]  /*4470*/  F2FP.SATFINITE.E5M2.F32.PACK_AB_MERGE_C R17, RZ, R17, RZ ;  /* 0x00000011ff11723e */ /* 0x000fca00048060ff */
[----:B------:R0:W-:Y:S01]  /*4480*/  @!P3 STG.E.U8 desc[UR16][R8.64+0x39], R17 ;  /* 0x000039110800b986 */ /* 0x0001e2000c101110 */
[----:B------:R-:W-:Y:S05]  /*4490*/  @P0 BRA `(.L_x_98) ;  /* 0x0000000000040947 */ /* 0x000fea0003800000 */
[----:B------:R2:W5:Y:S02]  /*44a0*/  LDG.E.U8 R14, desc[UR16][R24.64+0x38] ;  /* 0x00003810180e7981 */ /* 0x000564000c1e1100 */
.L_x_98:
[----:B------:R-:W-:Y:S05]  /*44b0*/  BSYNC B1 ;  /* 0x0000000000017941 */ /* 0x000fea0003800000 */
.L_x_97:
[----:B-----5:R-:W-:Y:S01]  /*44c0*/  LOP3.LUT R14, R14, 0xff, RZ, 0xc0, !PT ;  /* 0x000000ff0e0e7812 */ /* 0x020fe200078ec0ff */
[----:B------:R-:W-:Y:S01]  /*44d0*/  BSSY B1, `(.L_x_99) ;  /* 0x000000b000017945 */ /* 0x000fe20003800000 */
[----:B------:R-:W-:Y:S02]  /*44e0*/  ISETP.LT.OR P1, PT, R27, 0x9, !P1 ;  /* 0x000000091b00780c */ /* 0x000fe40004f21670 */
[----:B------:R-:W-:-:S05]  /*44f0*/  F2FP.F16.E5M2.UNPACK_B R14, R14 ;  /* 0x0000000eff0e723e */ /* 0x000fca00020004ff */
[----:B01----:R-:W-:-:S05]  /*4500*/  HADD2.F32 R9, -RZ, R14.H0_H0 ;  /* 0x2000000eff097230 */ /* 0x003fca0000004100 */
[----:B------:R-:W-:-:S04]  /*4510*/  FMUL R8, R9, R12 ;  /* 0x0000000c09087220 */ /* 0x000fc80000400000 */
[----:B------:R-:W-:-:S05]  /*4520*/  FFMA R8, R13, R7, R8 ;  /* 0x000000070d087223 */ /* 0x000fca0000000008 */
[----:B------:R-:W-:Y:S02]  /*4530*/  F2FP.SATFINITE.E5M2.F32.PACK_AB_MERGE_C R9, RZ, R8, RZ ;  /* 0x00000008ff09723e */ /* 0x000fe400048060ff */
[----:B------:R-:W-:-:S03]  /*4540*/  PRMT R8, RZ, 0x7610, R8 ;  /* 0x00007610ff087816 */ /* 0x000fc60000000008 */
[----:B------:R0:W-:Y:S01]  /*4550*/  @!P0 STG.E.U8 desc[UR16][R10.64+0x38], R9 ;  /* 0x000038090a008986 */ /* 0x0001e2000c101110 */
[----:B------:R-:W-:Y:S05]  /*4560*/  @P1 BRA `(.L_x_100) ;  /* 0x0000000000041947 */ /* 0x000fea0003800000 */
[----:B------:R1:W5:Y:S02]  /*4570*/  LDG.E.U8 R8, desc[UR16][R24.64+0x39] ;  /* 0x0000391018087981 */ /* 0x000364000c1e1100 */
.L_x_100:
[----:B------:R-:W-:Y:S05]  /*4580*/  BSYNC B1 ;  /* 0x0000000000017941 */ /* 0x000fea0003800000 */
.L_x_99:
[----:B------:R-:W-:Y:S05]  /*4590*/  @P1 BRA `(.L_x_101) ;  /* 0x0000000800601947 */ /* 0x000fea0003800000 */
[----:B-----5:R-:W-:-:S04]  /*45a0*/  LOP3.LUT R8, R8, 0xff, RZ, 0xc0, !PT ;  /* 0x000000ff08087812 */ /* 0x020fc800078ec0ff */
[----:B------:R-:W-:-:S05]  /*45b0*/  F2FP.F16.E5M2.UNPACK_B R8, R8 ;  /* 0x00000008ff08723e */ /* 0x000fca00020004ff */
[----:B0-----:R-:W-:-:S05]  /*45c0*/  HADD2.F32 R9, -RZ, R8.H0_H0 ;  /* 0x20000008ff097230 */ /* 0x001fca0000004100 */
[----:B------:R-:W-:-:S04]  /*45d0*/  FMUL R9, R9, R12 ;  /* 0x0000000c09097220 */ /* 0x000fc80000400000 */
[----:B------:R-:W-:-:S05]  /*45e0*/  FFMA R9, R16, R7, R9 ;  /* 0x0000000710097223 */ /* 0x000fca0000000009 */
[----:B------:R-:W-:-:S05]  /*45f0*/  F2FP.SATFINITE.E5M2.F32.PACK_AB_MERGE_C R9, RZ, R9, RZ ;  /* 0x00000009ff09723e */ /* 0x000fca00048060ff */
[----:B------:R0:W-:Y:S01]  /*4600*/  STG.E.U8 desc[UR16][R10.64+0x39], R9 ;  /* 0x000039090a007986 */ /* 0x0001e2000c101110 */
[----:B------:R-:W-:Y:S05]  /*4610*/  BRA `(.L_x_101) ;  /* 0x0000000800407947 */ /* 0x000fea0003800000 */
.L_x_36:
[C---:B------:R-:W-:Y:S01]  /*4620*/  ISETP.GE.AND P3, PT, R28.reuse, 0x1, PT ;  /* 0x000000011c00780c */ /* 0x040fe20003f66270 */
[-C--:B--2---:R-:W-:Y:S01]  /*4630*/  FMUL R79, R79, R7.reuse ;  /* 0x000000074f4f7220 */ /* 0x084fe20000400000 */
[----:B------:R-:W-:Y:S01]  /*4640*/  ISETP.GE.AND P0, PT, R28, 0x2, PT ;  /* 0x000000021c00780c */ /* 0x000fe20003f06270 */
[-C--:B------:R-:W-:Y:S01]  /*4650*/  FMUL R80, R80, R7.reuse ;  /* 0x0000000750507220 */ /* 0x080fe20000400000 */
[----:B------:R-:W-:Y:S01]  /*4660*/  ISETP.LT.OR P1, PT, R27, 0x1, !P3 ;  /* 0x000000011b00780c */ /* 0x000fe20005f21670 */
[-C--:B------:R-:W-:Y:S01]  /*4670*/  FMUL R77, R77, R7.reuse ;  /* 0x000000074d4d7220 */ /* 0x080fe20000400000 */
[C---:B------:R-:W-:Y:S01]  /*4680*/  ISETP.LT.OR P2, PT, R27.reuse, 0x1, !P0 ;  /* 0x000000011b00780c */ /* 0x040fe20004741670 */
[-C--:B------:R-:W-:Y:S01]  /*4690*/  FMUL R78, R78, R7.reuse ;  /* 0x000000074e4e7220 */ /* 0x080fe20000400000 */
[----:B------:R-:W-:Y:S01]  /*46a0*/  ISETP.LT.OR P3, PT, R27, 0x9, !P3 ;  /* 0x000000091b00780c */ /* 0x000fe20005f61670 */
[----:B------:R-:W-:Y:S01]  /*46b0*/  FMUL R75, R75, R7 ;  /* 0x000000074b4b7220 */ /* 0x000fe20000400000 */
[----:B------:R-:W-:Y:S01]  /*46c0*/  F2FP.SATFINITE.E5M2.F32.PACK_AB_MERGE_C R79, RZ, R79, RZ ;  /* 0x0000004fff4f723e */ /* 0x000fe200048060ff */
[-C--:B------:R-:W-:Y:S01]  /*46d0*/  FMUL R76, R76, R7.reuse ;  /* 0x000000074c4c7220 */ /* 0x080fe20000400000 */
[----:B------:R-:W-:Y:S01]  /*46e0*/  F2FP.SATFINITE.E5M2.F32.PACK_AB_MERGE_C R15, RZ, R80, RZ ;  /* 0x00000050ff0f723e */ /* 0x000fe200048060ff */
[----:B------:R-:W-:Y:S01]  /*46f0*/  FMUL R73, R73, R7 ;  /* 0x0000000749497220 */ /* 0x000fe20000400000 */
[----:B------:R-:W-:Y:S01]  /*4700*/  F2FP.SATFINITE.E5M2.F32.PACK_AB_MERGE_C R77, RZ, R77, RZ ;  /* 0x0000004dff4d723e */ /* 0x000fe200048060ff */
[-C--:B------:R-:W-:Y:S01]  /*4710*/  FMUL R74, R74, R7.reuse ;  /* 0x000000074a4a7220 */ /* 0x080fe20000400000 */
[----:B------:R-:W-:Y:S01]  /*4720*/  ISETP.LT.OR P0, PT, R27, 0x9, !P0 ;  /* 0x000000091b00780c */ /* 0x000fe20004701670 */
[----:B------:R-:W-:Y:S01]  /*4730*/  @!P1 STG.E.U8 desc[UR16][R8.64], R79 ;  /* 0x0000004f08009986 */ /* 0x000fe2000c101110 */
[C---:B------:R-:W-:Y:S01]  /*4740*/  ISETP.GE.AND P1, PT, R28.reuse, 0x9, PT ;  /* 0x000000091c00780c */ /* 0x040fe20003f26270 */
[----:B------:R-:W-:Y:S01]  /*4750*/  FMUL R69, R69, R7 ;  /* 0x0000000745457220 */ /* 0x000fe20000400000 */
[----:B------:R-:W-:Y:S01]  /*4760*/  F2FP.SATFINITE.E5M2.F32.PACK_AB_MERGE_C R75, RZ, R75, RZ ;  /* 0x0000004bff4b723e */ /* 0x000fe200048060ff */
[----:B------:R0:W-:Y:S01]  /*4770*/  @!P2 STG.E.U8 desc[UR16][R8.64+0x1], R15 ;  /* 0x0000010f0800a986 */ /* 0x0001e2000c101110 */
[----:B------:R-:W-:Y:S01]  /*4780*/  ISETP.GE.AND P2, PT, R28, 0xa, PT ;  /* 0x0000000a1c00780c */ /* 0x000fe20003f46270 */
[-C--:B------:R-:W-:Y:S01]  /*4790*/  FMUL R70, R70, R7.reuse ;  /* 0x0000000746467220 */ /* 0x080fe20000400000 */
[----:B------:R-:W-:Y:S01]  /*47a0*/  F2FP.SATFINITE.E5M2.F32.PACK_AB_MERGE_C R25, RZ, R76, RZ ;  /* 0x0000004cff19723e */ /* 0x000fe200048060ff */
[----:B------:R-:W-:Y:S01]  /*47b0*/  @!P3 STG.E.U8 desc[UR16][R10.64], R77 ;  /* 0x0000004d0a00b986 */ /* 0x000fe2000c101110 */
[C---:B------:R-:W-:Y:S01]  /*47c0*/  ISETP.LT.OR P3, PT, R27.reuse, 0x1, !P1 ;  /* 0x000000011b00780c */ /* 0x040fe20004f61670 */
[-C--:B------:R-:W-:Y:S01]  /*47d0*/  FMUL R68, R68, R7.reuse ;  /* 0x0000000744447220 */ /* 0x080fe20000400000 */
[----:B------:R-:W-:Y:S01]  /*47e0*/  ISETP.LT.OR P5, PT, R27, 0x1, !P2 ;  /* 0x000000011b00780c */ /* 0x000fe200057a1670 */
[-C--:B------:R-:W-:Y:S01]  /*47f0*/  FMUL R67, R67, R7.reuse ;  /* 0x0000000743437220 */ /* 0x080fe20000400000 */
[----:B------:R-:W-:Y:S01]  /*4800*/  ISETP.LT.OR P1, PT, R27, 0x9, !P1 ;  /* 0x000000091b00780c */ /* 0x000fe20004f21670 */
[----:B------:R-:W-:Y:S01]  /*4810*/  FMUL R65, R65, R7 ;  /* 0x0000000741417220 */ /* 0x000fe20000400000 */
[----:B------:R-:W-:Y:S01]  /*4820*/  F2FP.SATFINITE.E5M2.F32.PACK_AB_MERGE_C R73, RZ, R73, RZ ;  /* 0x00000049ff49723e */ /* 0x000fe200048060ff */
[-C--:B------:R-:W-:Y:S01]  /*4830*/  FMUL R66, R66, R7.reuse ;  /* 0x0000000742427220 */ /* 0x080fe20000400000 */
[----:B0-----:R-:W-:Y:S01]  /*4840*/  F2FP.SATFINITE.E5M2.F32.PACK_AB_MERGE_C R15, RZ, R78, RZ ;  /* 0x0000004eff0f723e */ /* 0x001fe200048060ff */
[-C--:B------:R-:W-:Y:S01]  /*4850*/  FMUL R64, R64, R7.reuse ;  /* 0x0000000740407220 */ /* 0x080fe20000400000 */
[----:B------:R-:W-:Y:S01]  /*4860*/  ISETP.LT.OR P2, PT, R27, 0x9, !P2 ;  /* 0x000000091b00780c */ /* 0x000fe20005741670 */
[-C--:B------:R-:W-:Y:S01]  /*4870*/  FMUL R63, R63, R7.reuse ;  /* 0x000000073f3f7220 */ /* 0x080fe20000400000 */
[----:B------:R-:W-:Y:S01]  /*4880*/  F2FP.SATFINITE.E5M2.F32.PACK_AB_MERGE_C R29, RZ, R74, RZ ;  /* 0x0000004aff1d723e */ /* 0x000fe200048060ff */
[----:B------:R0:W-:Y:S01]  /*4890*/  @!P0 STG.E.U8 desc[UR16][R10.64+0x1], R15 ;  /* 0x0000010f0a008986 */ /* 0x0001e2000c101110 */
[C---:B------:R-:W-:Y:S01]  /*48a0*/  ISETP.GE.AND P0, PT, R28.reuse, 0x11, PT ;  /* 0x000000111c00780c */ /* 0x040fe20003f06270 */
[----:B------:R-:W-:Y:S01]  /*48b0*/  FMUL R61, R61, R7 ;  /* 0x000000073d3d7220 */ /* 0x000fe20000400000 */
[----:B------:R-:W-:Y:S01]  /*48c0*/  F2FP.SATFINITE.E5M2.F32.PACK_AB_MERGE_C R69, RZ, R69, RZ ;  /* 0x00000045ff45723e */ /* 0x000fe200048060ff */
[----:B------:R-:W-:Y:S01]  /*48d0*/  @!P3 STG.E.U8 desc[UR16][R8.64+0x8], R75 ;  /* 0x0000084b0800b986 */ /* 0x000fe2000c101110 */
[----:B------:R-:W-:Y:S01]  /*48e0*/  ISETP.GE.AND P3, PT, R28, 0x12, PT ;  /* 0x000000121c00780c */ /* 0x000fe20003f66270 */
[----:B------:R-:W-:Y:S01]  /*48f0*/  FMUL R62, R62, R7 ;  /* 0x000000073e3e7220 */ /* 0x000fe20000400000 */
[----:B------:R-:W-:Y:S01]  /*4900*/  F2FP.SATFINITE.E5M2.F32.PACK_AB_MERGE_C R67, RZ, R67, RZ ;  /* 0x00000043ff43723e */ /* 0x000fe200048060ff */
[----:B------:R1:W-:Y:S01]  /*4910*/  @!P5 STG.E.U8 desc[UR16][R8.64+0x9], R25 ;  /* 0x000009190800d986 */ /* 0x0003e2000c101110 */
[----:B------:R-:W-:Y:S01]  /*4920*/  ISETP.LT.OR P5, PT, R27, 0x1, !P3 ;  /* 0x000000011b00780c */ /* 0x000fe20005fa1670 */
[-C--:B------:R-:W-:Y:S01]  /*4930*/  FMUL R59, R59, R7.reuse ;  /* 0x000000073b3b7220 */ /* 0x080fe20000400000 */
[C---:B------:R-:W-:Y:S01]  /*4940*/  ISETP.LT.OR P3, PT, R27.reuse, 0x9, !P3 ;  /* 0x000000091b00780c */ /* 0x040fe20005f61670 */
[----:B------:R-:W-:Y:S01]  /*4950*/  @!P1 STG.E.U8 desc[UR16][R10.64+0x8], R73 ;  /* 0x000008490a009986 */ /* 0x000fe2000c101110 */
[----:B------:R-:W-:Y:S01]  /*4960*/  ISETP.LT.OR P1, PT, R27, 0x1, !P0 ;  /* 0x000000011b00780c */ /* 0x000fe20004721670 */
[-C--:B------:R-:W-:Y:S01]  /*4970*/  FMUL R60, R60, R7.reuse ;  /* 0x000000073c3c7220 */ /* 0x080fe20000400000 */
[----:B0-----:R-:W-:Y:S01]  /*4980*/  F2FP.SATFINITE.E5M2.F32.PACK_AB_MERGE_C R15, RZ, R70, RZ ;  /* 0x00000046ff0f723e */ /* 0x001fe200048060ff */
[----:B------:R-:W-:Y:S01]  /*4990*/  @!P2 STG.E.U8 desc[UR16][R10.64+0x9], R29 ;  /* 0x0000091d0a00a986 */ /* 0x000fe2000c101110 */
[----:B------:R-:W-:Y:S01]  /*49a0*/  ISETP.GE.AND P2, PT, R28, 0x19, PT ;  /* 0x000000191c00780c */ /* 0x000fe20003f46270 */
[-C--:B------:R-:W-:Y:S01]  /*49b0*/  FMUL R57, R57, R7.reuse ;  /* 0x0000000739397220 */ /* 0x080fe20000400000 */
[C---:B------:R-:W-:Y:S01]  /*49c0*/  ISETP.LT.OR P0, PT, R27.reuse, 0x9, !P0 ;  /* 0x000000091b00780c */ /* 0x040fe20004701670 */
[-C--:B------:R-:W-:Y:S01]  /*49d0*/  FMUL R58, R58, R7.reuse ;  /* 0x000000073a3a7220 */ /* 0x080fe20000400000 */
[----:B------:R-:W-:Y:S01]  /*49e0*/  ISETP.LT.OR P6, PT, R27, 0x1, !P2 ;  /* 0x000000011b00780c */ /* 0x000fe200057c1670 */
[----:B------:R0:W-:Y:S01]  /*49f0*/  @!P5 STG.E.U8 desc[UR16][R8.64+0x11], R15 ;  /* 0x0000110f0800d986 */ /* 0x0001e2000c101110 */
[----:B-1----:R-:W-:Y:S01]  /*4a00*/  F2FP.SATFINITE.E5M2.F32.PACK_AB_MERGE_C R25, RZ, R68, RZ ;  /* 0x00000044ff19723e */ /* 0x002fe200048060ff */
[----:B------:R-:W-:Y:S01]  /*4a10*/  FMUL R56, R56, R7 ;  /* 0x0000000738387220 */ /* 0x000fe20000400000 */
[----:B------:R-:W-:Y:S01]  /*4a20*/  F2FP.SATFINITE.E5M2.F32.PACK_AB_MERGE_C R65, RZ, R65, RZ ;  /* 0x00000041ff41723e */ /* 0x000fe200048060ff */
[----:B------:R-:W-:Y:S01]  /*4a30*/  @!P1 STG.E.U8 desc[UR16][R8.64+0x10], R69 ;  /* 0x0000104508009986 */ /* 0x000fe2000c101110 */
[----:B------:R-:W-:Y:S01]  /*4a40*/  ISETP.GE.AND P1, PT, R28, 0x1a, PT ;  /* 0x0000001a1c00780c */ /* 0x000fe20003f26270 */
[-C--:B------:R-:W-:Y:S01]  /*4a50*/  FMUL R23, R23, R7.reuse ;  /* 0x0000000717177220 */ /* 0x080fe20000400000 */
[C---:B------:R-:W-:Y:S01]  /*4a60*/  ISETP.LT.OR P2, PT, R27.reuse, 0x9, !P2 ;  /* 0x000000091b00780c */ /* 0x040fe20005741670 */
[----:B------:R1:W-:Y:S01]  /*4a70*/  @!P3 STG.E.U8 desc[UR16][R10.64+0x11], R25 ;  /* 0x000011190a00b986 */ /* 0x0003e2000c101110 */
[----:B------:R-:W-:Y:S01]  /*4a80*/  ISETP.LT.OR P5, PT, R27, 0x1, !P1 ;  /* 0x000000011b00780c */ /* 0x000fe20004fa1670 */
[-C--:B------:R-:W-:Y:S01]  /*4a90*/  FMUL R21, R21, R7.reuse ;  /* 0x0000000715157220 */ /* 0x080fe20000400000 */
[----:B------:R-:W-:Y:S01]  /*4aa0*/  ISETP.LT.OR P3, PT, R27, 0x9, !P1 ;  /* 0x000000091b00780c */ /* 0x000fe20004f61670 */
[----:B------:R-:W-:Y:S01]  /*4ab0*/  @!P0 STG.E.U8 desc[UR16][R10.64+0x10], R67 ;  /* 0x000010430a008986 */ /* 0x000fe2000c101110 */
[----:B0-----:R-:W-:Y:S01]  /*4ac0*/  F2FP.SATFINITE.E5M2.F32.PACK_AB_MERGE_C R15, RZ, R66, RZ ;  /* 0x00000042ff0f723e */ /* 0x001fe200048060ff */
[-C--:B------:R-:W-:Y:S01]  /*4ad0*/  FMUL R22, R22, R7.reuse ;  /* 0x0000000716167220 */ /* 0x080fe20000400000 */
[C---:B------:R-:W-:Y:S01]  /*4ae0*/  ISETP.GE.AND P0, PT, R28.reuse, 0x21, PT ;  /* 0x000000211c00780c */ /* 0x040fe20003f06270 */
[----:B------:R-:W-:Y:S01]  /*4af0*/  @!P6 STG.E.U8 desc[UR16][R8.64+0x18], R65 ;  /* 0x000018410800e986 */ /* 0x000fe2000c101110 */
[----:B------:R-:W-:Y:S01]  /*4b00*/  ISETP.GE.AND P1, PT, R28, 0x22, PT ;  /* 0x000000221c00780c */ /* 0x000fe20003f26270 */
[-C--:B------:R-:W-:Y:S01]  /*4b10*/  FMUL R19, R19, R7.reuse ;  /* 0x0000000713137220 */ /* 0x080fe20000400000 */
[C---:B------:R-:W-:Y:S01]  /*4b20*/  ISETP.LT.OR P6, PT, R27.reuse, 0x1, !P0 ;  /* 0x000000011b00780c */ /* 0x040fe200047c1670 */
[-C--:B------:R-:W-:Y:S01]  /*4b30*/  FMUL R20, R20, R7.reuse ;  /* 0x0000000714147220 */ /* 0x080fe20000400000 */
[----:B-1----:R-:W-:Y:S01]  /*4b40*/  F2FP.SATFINITE.E5M2.F32.PACK_AB_MERGE_C R25, RZ, R64, RZ ;  /* 0x00000040ff19723e */ /* 0x002fe200048060ff */
[----:B------:R0:W-:Y:S01]  /*4b50*/  @!P5 STG.E.U8 desc[UR16][R8.64+0x19], R15 ;  /* 0x0000190f0800d986 */ /* 0x0001e2000c101110 */
[----:B------:R-:W-:Y:S01]  /*4b60*/  ISETP.LT.OR P5, PT, R27, 0x1, !P1 ;  /* 0x000000011b00780c */ /* 0x000fe20004fa1670 */
[----:B------:R-:W-:Y:S01]  /*4b70*/  FMUL R17, R17, R7 ;  /* 0x0000000711117220 */ /* 0x000fe20000400000 */
[----:B------:R-:W-:Y:S01]  /*4b80*/  F2FP.SATFINITE.E5M2.F32.PACK_AB_MERGE_C R63, RZ, R63, RZ ;  /* 0x0000003fff3f723e */ /* 0x000fe200048060ff */
[----:B------:R1:W-:Y:S01]  /*4b90*/  @!P3 STG.E.U8 desc[UR16][R10.64+0x19], R25 ;  /* 0x000019190a00b986 */ /* 0x0003e2000c101110 */
[----:B------:R-:W-:Y:S01]  /*4ba0*/  F2FP.SATFINITE.E5M2.F32.PACK_AB_MERGE_C R61, RZ, R61, RZ ;  /* 0x0000003dff3d723e */ /* 0x000fe200048060ff */
[-C--:B------:R-:W-:Y:S01]  /*4bb0*/  FMUL R18, R18, R7.reuse ;  /* 0x0000000712127220 */ /* 0x080fe20000400000 */
[----:B------:R-:W-:Y:S01]  /*4bc0*/  F2FP.SATFINITE.E5M2.F32.PACK_AB_MERGE_C R29, RZ, R62, RZ ;  /* 0x0000003eff1d723e */ /* 0x000fe200048060ff */
[----:B------:R-:W-:Y:S01]  /*4bd0*/  @!P2 STG.E.U8 desc[UR16][R10.64+0x18], R63 ;  /* 0x0000183f0a00a986 */ /* 0x000fe2000c101110 */
[----:B------:R-:W-:Y:S01]  /*4be0*/  ISETP.LT.OR P3, PT, R27, 0x9, !P1 ;  /* 0x000000091b00780c */ /* 0x000fe20004f61670 */
[-C--:B------:R-:W-:Y:S01]  /*4bf0*/  FMUL R13, R13, R7.reuse ;  /* 0x000000070d0d7220 */ /* 0x080fe20000400000 */
[----:B------:R-:W-:Y:S01]  /*4c00*/  ISETP.GE.AND P2, PT, R28, 0x29, PT ;  /* 0x000000291c00780c */ /* 0x000fe20003f46270 */
[----:B------:R-:W-:Y:S01]  /*4c10*/  @!P6 STG.E.U8 desc[UR16][R8.64+0x20], R61 ;  /* 0x0000203d0800e986 */ /* 0x000fe2000c101110 */
[C---:B------:R-:W-:Y:S01]  /*4c20*/  ISETP.LT.OR P0, PT, R27.reuse, 0x9, !P0 ;  /* 0x000000091b00780c */ /* 0x040fe20004701670 */
[----:B------:R-:W-:Y:S01]  /*4c30*/  FMUL R16, R16, R7 ;  /* 0x0000000710107220 */ /* 0x000fe20000400000 */
[----:B------:R-:W-:Y:S01]  /*4c40*/  ISETP.GE.AND P1, PT, R28, 0x2a, PT ;  /* 0x0000002a1c00780c */ /* 0x000fe20003f26270 */
[----:B------:R-:W-:Y:S01]  /*4c50*/  @!P5 STG.E.U8 desc[UR16][R8.64+0x21], R29 ;  /* 0x0000211d0800d986 */ /* 0x000fe2000c101110 */
[----:B------:R-:W-:-:S02]  /*4c60*/  ISETP.LT.OR P6, PT, R27, 0x1, !P2 ;  /* 0x000000011b00780c */ /* 0x000fc400057c1670 */
[C---:B------:R-:W-:Y:S02]  /*4c70*/  ISETP.LT.OR P5, PT, R27.reuse, 0x1, !P1 ;  /* 0x000000011b00780c */ /* 0x040fe40004fa1670 */
[----:B------:R-:W-:Y:S02]  /*4c80*/  F2FP.SATFINITE.E5M2.F32.PACK_AB_MERGE_C R59, RZ, R59, RZ ;  /* 0x0000003bff3b723e */ /* 0x000fe400048060ff */
[----:B0-----:R-:W-:Y:S02]  /*4c90*/  F2FP.SATFINITE.E5M2.F32.PACK_AB_MERGE_C R15, RZ, R60, RZ ;  /* 0x0000003cff0f723e */ /* 0x001fe400048060ff */
[----:B------:R-:W-:Y:S01]  /*4ca0*/  F2FP.SATFINITE.E5M2.F32.PACK_AB_MERGE_C R57, RZ, R57, RZ ;  /* 0x00000039ff39723e */ /* 0x000fe200048060ff */
[----:B------:R-:W-:Y:S01]  /*4cb0*/  @!P0 STG.E.U8 desc[UR16][R10.64+0x20], R59 ;  /* 0x0000203b0a008986 */ /* 0x000fe2000c101110 */
[----:B-1----:R-:W-:Y:S02]  /*4cc0*/  F2FP.SATFINITE.E5M2.F32.PACK_AB_MERGE_C R25, RZ, R58, RZ ;  /* 0x0000003aff19723e */ /* 0x002fe400048060ff */
[C---:B------:R-:W-:Y:S01]  /*4cd0*/  ISETP.LT.OR P1, PT, R27.reuse, 0x9, !P1 ;  /* 0x000000091b00780c */ /* 0x040fe20004f21670 */
[----:B------:R0:W-:Y:S01]  /*4ce0*/  @!P3 STG.E.U8 desc[UR16][R10.64+0x21], R15 ;  /* 0x0000210f0a00b986 */ /* 0x0001e2000c101110 */
[----:B------:R-:W-:-:S02]  /*4cf0*/  ISETP.LT.OR P2, PT, R27, 0x9, !P2 ;  /* 0x000000091b00780c */ /* 0x000fc40005741670 */
[C---:B------:R-:W-:Y:S01]  /*4d00*/  ISETP.GE.AND P3, PT, R28.reuse, 0x31, PT ;  /* 0x000000311c00780c */ /* 0x040fe20003f66270 */
[----:B------:R-:W-:Y:S01]  /*4d10*/  @!P6 STG.E.U8 desc[UR16][R8.64+0x28], R57 ;  /* 0x000028390800e986 */ /* 0x000fe2000c101110 */
[----:B------:R-:W-:Y:S02]  /*4d20*/  ISETP.GE.AND P0, PT, R28, 0x32, PT ;  /* 0x000000321c00780c */ /* 0x000fe40003f06270 */
[----:B------:R-:W-:Y:S01]  /*4d30*/  F2FP.SATFINITE.E5M2.F32.PACK_AB_MERGE_C R23, RZ, R23, RZ ;  /* 0x00000017ff17723e */ /* 0x000fe200048060ff */
[----:B------:R1:W-:Y:S01]  /*4d40*/  @!P5 STG.E.U8 desc[UR16][R8.64+0x29], R25 ;  /* 0x000029190800d986 */ /* 0x0003e2000c101110 */
[C---:B------:R-:W-:Y:S02]  /*4d50*/  ISETP.LT.OR P5, PT, R27.reuse, 0x1, !P3 ;  /* 0x000000011b00780c */ /* 0x040fe40005fa1670 */
[----:B------:R-:W-:Y:S02]  /*4d60*/  ISETP.LT.OR P6, PT, R27, 0x1, !P0 ;  /* 0x000000011b00780c */ /* 0x000fe400047c1670 */
[----:B0-----:R-:W-:Y:S01]  /*4d70*/  F2FP.SATFINITE.E5M2.F32.PACK_AB_MERGE_C R15, RZ, R56, RZ ;  /* 0x00000038ff0f723e */ /* 0x001fe200048060ff */
[----:B------:R-:W-:Y:S01]  /*4d80*/  @!P2 STG.E.U8 desc[UR16][R10.64+0x28], R23 ;  /* 0x000028170a00a986 */ /* 0x000fe2000c101110 */
[----:B------:R-:W-:-:S02]  /*4d90*/  F2FP.SATFINITE.E5M2.F32.PACK_AB_MERGE_C R21, RZ, R21, RZ ;  /* 0x00000015ff15723e */ /* 0x000fc400048060ff */
[C---:B------:R-:W-:Y:S01]  /*4da0*/  ISETP.GE.AND P2, PT, R28.reuse, 0x3a, PT ;  /* 0x0000003a1c00780c */ /* 0x040fe20003f46270 */
[----:B------:R0:W-:Y:S01]  /*4db0*/  @!P1 STG.E.U8 desc[UR16][R10.64+0x29], R15 ;  /* 0x0000290f0a009986 */ /* 0x0001e2000c101110 */
[C---:B------:R-:W-:Y:S02]  /*4dc0*/  ISETP.LT.OR P1, PT, R27.reuse, 0x9, !P3 ;  /* 0x000000091b00780c */ /* 0x040fe40005f21670 */
[----:B-1----:R-:W-:Y:S01]  /*4dd0*/  F2FP.SATFINITE.E5M2.F32.PACK_AB_MERGE_C R25, RZ, R22, RZ ;  /* 0x00000016ff19723e */ /* 0x002fe200048060ff */
[----:B------:R1:W-:Y:S01]  /*4de0*/  @!P5 STG.E.U8 desc[UR16][R8.64+0x30], R21 ;  /* 0x000030150800d986 */ /* 0x0003e2000c101110 */
[----:B------:R-:W-:Y:S02]  /*4df0*/  ISETP.GE.AND P3, PT, R28, 0x39, PT ;  /* 0x000000391c00780c */ /* 0x000fe40003f66270 */
[C---:B------:R-:W-:Y:S01]  /*4e00*/  ISETP.LT.OR P0, PT, R27.reuse, 0x9, !P0 ;  /* 0x000000091b00780c */ /* 0x040fe20004701670 */
[----:B------:R2:W-:Y:S01]  /*4e10*/  @!P6 STG.E.U8 desc[UR16][R8.64+0x31], R25 ;  /* 0x000031190800e986 */ /* 0x0005e2000c101110 */
[----:B------:R-:W-:-:S02]  /*4e20*/  ISETP.LT.OR P5, PT, R27, 0x1, !P3 ;  /* 0x000000011b00780c */ /* 0x000fc40005fa1670 */
[C---:B------:R-:W-:Y:S02]  /*4e30*/  ISETP.LT.OR P6, PT, R27.reuse, 0x1, !P2 ;  /* 0x000000011b00780c */ /* 0x040fe400057c1670 */
[C---:B------:R-:W-:Y:S02]  /*4e40*/  ISETP.LT.OR P3, PT, R27.reuse, 0x9, !P3 ;  /* 0x000000091b00780c */ /* 0x040fe40005f61670 */
[----:B------:R-:W-:Y:S02]  /*4e50*/  ISETP.LT.OR P2, PT, R27, 0x9, !P2 ;  /* 0x000000091b00780c */ /* 0x000fe40005741670 */
[----:B------:R-:W-:Y:S02]  /*4e60*/  F2FP.SATFINITE.E5M2.F32.PACK_AB_MERGE_C R19, RZ, R19, RZ ;  /* 0x00000013ff13723e */ /* 0x000fe400048060ff */
[----:B0-----:R-:W-:Y:S02]  /*4e70*/  F2FP.SATFINITE.E5M2.F32.PACK_AB_MERGE_C R15, RZ, R20, RZ ;  /* 0x00000014ff0f723e */ /* 0x001fe400048060ff */
[----:B------:R-:W-:Y:S01]  /*4e80*/  F2FP.SATFINITE.E5M2.F32.PACK_AB_MERGE_C R17, RZ, R17, RZ ;  /* 0x00000011ff11723e */ /* 0x000fe200048060ff */
[----:B------:R2:W-:Y:S01]  /*4e90*/  @!P1 STG.E.U8 desc[UR16][R10.64+0x30], R19 ;  /* 0x000030130a009986 */ /* 0x0005e2000c101110 */
[----:B-1----:R-:W-:-:S02]  /*4ea0*/  F2FP.SATFINITE.E5M2.F32.PACK_AB_MERGE_C R21, RZ, R18, RZ ;  /* 0x00000012ff15723e */ /* 0x002fc400048060ff */
[----:B------:R-:W-:Y:S01]  /*4eb0*/  F2FP.SATFINITE.E5M2.F32.PACK_AB_MERGE_C R13, RZ, R13, RZ ;  /* 0x0000000dff0d723e */ /* 0x000fe200048060ff */
[----:B------:R2:W-:Y:S01]  /*4ec0*/  @!P0 STG.E.U8 desc[UR16][R10.64+0x31], R15 ;  /* 0x0000310f0a008986 */ /* 0x0005e2000c101110 */
[----:B------:R-:W-:-:S03]  /*4ed0*/  F2FP.SATFINITE.E5M2.F32.PACK_AB_MERGE_C R23, RZ, R16, RZ ;  /* 0x00000010ff17723e */ /* 0x000fc600048060ff */
[----:B------:R2:W-:Y:S04]  /*4ee0*/  @!P5 STG.E.U8 desc[UR16][R8.64+0x38], R17 ;  /* 0x000038110800d986 */ /* 0x0005e8000c101110 */
[----:B------:R2:W-:Y:S04]  /*4ef0*/  @!P6 STG.E.U8 desc[UR16][R8.64+0x39], R21 ;  /* 0x000039150800e986 */ /* 0x0005e8000c101110 */
[----:B------:R2:W-:Y:S04]  /*4f00*/  @!P3 STG.E.U8 desc[UR16][R10.64+0x38], R13 ;  /* 0x0000380d0a00b986 */ /* 0x0005e8000c101110 */
[----:B------:R2:W-:Y:S02]  /*4f10*/  @!P2 STG.E.U8 desc[UR16][R10.64+0x39], R23 ;  /* 0x000039170a00a986 */ /* 0x0005e4000c101110 */
.L_x_101:
[----:B------:R-:W-:Y:S05]  /*4f20*/  BSYNC B0 ;  /* 0x0000000000007941 */ /* 0x000fea0003800000 */
.L_x_35:
[----:B------:R-:W-:Y:S01]  /*4f30*/  ULDC UR6, c[0x0][0xc] ;  /* 0x0000030000067ab9 */ /* 0x000fe20000000800 */
[----:B------:R-:W-:Y:S01]  /*4f40*/  ULDC UR7, c[0x0][0x10] ;  /* 0x0000040000077ab9 */ /* 0x000fe20000000800 */
[----:B0-2---:R-:W0:Y:S01]  /*4f50*/  LDC R9, c[0x0][0x14] ;  /* 0x00000500ff097b82 */ /* 0x005e220000000800 */
[----:B------:R-:W-:Y:S01]  /*4f60*/  UIMAD.WIDE.U32 UR6, UR6, UR7, URZ ;  /* 0x00000007060672a5 */ /* 0x000fe2000f8e003f */
[----:B-----5:R-:W-:Y:S01]  /*4f70*/  PRMT R8, RZ, 0x7610, R8 ;  /* 0x00007610ff087816 */ /* 0x020fe20000000008 */
[----:B------:R-:W-:Y:S02]  /*4f80*/  IMAD.MOV.U32 R72, RZ, RZ, -0x1 ;  /* 0xffffffffff487424 */ /* 0x000fe400078e00ff */
[----:B------:R-:W-:Y:S02]  /*4f90*/  IMAD.MOV.U32 R14, RZ, RZ, -0x1 ;  /* 0xffffffffff0e7424 */ /* 0x000fe400078e00ff */
[----:B0-----:R-:W-:-:S04]  /*4fa0*/  IMAD.WIDE.U32 R4, R9, UR6, R4 ;  /* 0x0000000609047c25 */ /* 0x001fc8000f8e0004 */
[----:B------:R-:W-:Y:S01]  /*4fb0*/  IMAD R9, R9, UR7, RZ ;  /* 0x0000000709097c24 */ /* 0x000fe2000f8e02ff */
[----:B------:R-:W-:Y:S02]  /*4fc0*/  ULDC.64 UR6, c[0x0][0x650] ;  /* 0x0001940000067ab9 */ /* 0x000fe40000000a00 */
[----:B------:R-:W-:Y:S01]  /*4fd0*/  ISETP.GE.U32.AND P0, PT, R4, UR6, PT ;  /* 0x0000000604007c0c */ /* 0x000fe2000bf06070 */
[----:B------:R-:W-:-:S05]  /*4fe0*/  IMAD.IADD R5, R5, 0x1, R9 ;  /* 0x0000000105057824 */ /* 0x000fca00078e0209 */
[----:B------:R-:W-:-:S13]  /*4ff0*/  ISETP.GE.U32.AND.EX P0, PT, R5, UR7, PT, P0 ;  /* 0x0000000705007c0c */ /* 0x000fda000bf06100 */
[----:B------:R-:W-:Y:S05]  /*5000*/  @P0 BRA `(.L_x_102) ;  /* 0x0000000400640947 */ /* 0x000fea0003800000 */
[----:B------:R-:W0:Y:S01]  /*5010*/  S2R R22, SR_CTAID.X ;  /* 0x0000000000167919 */ /* 0x000e220000002500 */
[----:B------:R-:W2:Y:S01]  /*5020*/  LDC.64 R16, c[0x0][0x628] ;  /* 0x00018a00ff107b82 */ /* 0x000ea20000000a00 */
[----:B------:R-:W-:Y:S01]  /*5030*/  ULDC UR6, c[0x0][0x150] ;  /* 0x0000540000067ab9 */ /* 0x000fe20000000800 */
[----:B------:R-:W-:Y:S01]  /*5040*/  IMAD.MOV.U32 R14, RZ, RZ, R4 ;  /* 0x000000ffff0e7224 */ /* 0x000fe200078e0004 */
[----:B-1-34-:R-:W1:Y:S01]  /*5050*/  S2R R24, SR_CTAID.Y ;  /* 0x0000000000187919 */ /* 0x01ae620000002600 */
[----:B------:R-:W-:-:S04]  /*5060*/  IMAD.MOV.U32 R15, RZ, RZ, R5 ;  /* 0x000000ffff0f7224 */ /* 0x000fc800078e0005 */
[----:B------:R-:W3:Y:S08]  /*5070*/  LDC R25, c[0x0][0x144] ;  /* 0x00005100ff197b82 */ /* 0x000ef00000000800 */
[----:B------:R-:W4:Y:S08]  /*5080*/  LDC R18, c[0x0][0x630] ;  /* 0x00018c00ff127b82 */ /* 0x000f300000000800 */
[----:B------:R-:W1:Y:S01]  /*5090*/  LDC.64 R20, c[0x0][0x620] ;  /* 0x00018800ff147b82 */ /* 0x000e620000000a00 */
[----:B--2---:R-:W-:-:S04]  /*50a0*/  ISETP.NE.U32.AND P0, PT, R16, RZ, PT ;  /* 0x000000ff1000720c */ /* 0x004fc80003f05070 */
[----:B------:R-:W-:Y:S02]  /*50b0*/  ISETP.NE.AND.EX P0, PT, R17, RZ, PT, P0 ;  /* 0x000000ff1100720c */ /* 0x000fe40003f05300 */
[----:B0-----:R-:W-:-:S05]  /*50c0*/  I2FP.F32.U32 R8, R22 ;  /* 0x0000001600087245 */ /* 0x001fca0000201000 */
[----:B------:R-:W-:-:S04]  /*50d0*/  FMUL R8, R8, UR6 ;  /* 0x0000000608087c20 */ /* 0x000fc80008400000 */
[----:B------:R0:W2:Y:S02]  /*50e0*/  F2I.U32.TRUNC.NTZ R23, R8 ;  /* 0x0000000800177305 */ /* 0x0000a4000020f000 */
[----:B---34-:R-:W-:Y:S05]  /*50f0*/  @!P0 BRA `(.L_x_103) ;  /* 0x0000000000288947 */ /* 0x018fea0003800000 */
[----:B------:R-:W3:Y:S02]  /*5100*/  LDC R9, c[0x0][0x634] ;  /* 0x00018d00ff097b82 */ /* 0x000ee40000000800 */
[----:B---3--:R-:W-:-:S05]  /*5110*/  IADD3 R13, P0, R4, R9, RZ ;  /* 0x00000009040d7210 */ /* 0x008fca0007f1e0ff */
[----:B------:R-:W-:-:S04]  /*5120*/  IMAD.X R19, RZ, RZ, R5, P0 ;  /* 0x000000ffff137224 */ /* 0x000fc800000e0605 */
[----:B0-----:R-:W-:-:S04]  /*5130*/  IMAD.WIDE.U32 R8, R19, R16, RZ ;  /* 0x0000001013087225 */ /* 0x001fc800078e00ff */
[----:B------:R-:W-:-:S04]  /*5140*/  IMAD.WIDE.U32 R10, P0, R13, R17, R8 ;  /* 0x000000110d0a7225 */ /* 0x000fc80007800008 */
[----:B------:R-:W-:-:S04]  /*5150*/  IMAD.WIDE.U32 R8, R13, R16, RZ ;  /* 0x000000100d087225 */ /* 0x000fc800078e00ff */
[----:B------:R-:W-:Y:S01]  /*5160*/  IMAD.X R15, RZ, RZ, RZ, P0 ;  /* 0x000000ffff0f7224 */ /* 0x000fe200000e06ff */
[----:B------:R-:W-:Y:S01]  /*5170*/  IADD3 RZ, P0, R9, R10, RZ ;  /* 0x0000000a09ff7210 */ /* 0x000fe20007f1e0ff */
[----:B------:R-:W-:-:S04]  /*5180*/  IMAD.MOV.U32 R14, RZ, RZ, R11 ;  /* 0x000000ffff0e7224 */ /* 0x000fc800078e000b */
[----:B------:R-:W-:-:S08]  /*5190*/  IMAD.WIDE.U32.X R14, R19, R17, R14, P0 ;  /* 0x00000011130e7225 */ /* 0x000fd000000e040e */
.L_x_103:
[----:B------:R-:W3:Y:S01]  /*51a0*/  LDC.64 R30, c[0x0][0x640] ;  /* 0x00019000ff1e7b82 */ /* 0x000ee20000000a00 */
[-C--:B------:R-:W-:Y:S01]  /*51b0*/  SHF.R.U64 R19, R14, R18.reuse, R15 ;  /* 0x000000120e137219 */ /* 0x080fe2000000120f */
[----:B--2---:R-:W-:Y:S01]  /*51c0*/  IMAD.MOV R23, RZ, RZ, -R23 ;  /* 0x000000ffff177224 */ /* 0x004fe200078e0a17 */
[----:B0-----:R-:W-:Y:S01]  /*51d0*/  SHF.R.U32.HI R8, RZ, R18, R15 ;  /* 0x00000012ff087219 */ /* 0x001fe2000001160f */
[----:B------:R-:W-:Y:S01]  /*51e0*/  ULDC UR6, c[0x0][0x154] ;  /* 0x0000550000067ab9 */ /* 0x000fe20000000800 */
[----:B------:R-:W-:Y:S01]  /*51f0*/  IADD3 R11, P0, RZ, -R19, RZ ;  /* 0x80000013ff0b7210 */ /* 0x000fe20007f1e0ff */
[----:B------:R-:W-:Y:S02]  /*5200*/  IMAD R25, R25, R23, R22 ;  /* 0x0000001719197224 */ /* 0x000fe400078e0216 */
[----:B------:R-:W0:Y:S01]  /*5210*/  LDC R14, c[0x0][0x618] ;  /* 0x00018600ff0e7b82 */ /* 0x000e220000000800 */
[----:B------:R-:W-:Y:S02]  /*5220*/  IMAD.MOV.U32 R13, RZ, RZ, 0x1 ;  /* 0x00000001ff0d7424 */ /* 0x000fe400078e00ff */
[----:B------:R-:W-:-:S04]  /*5230*/  IMAD.X R9, RZ, RZ, ~R8, P0 ;  /* 0x000000ffff097224 */ /* 0x000fc800000e0e08 */
[-C--:B-1----:R-:W-:Y:S01]  /*5240*/  IMAD R10, R9, R20.reuse, RZ ;  /* 0x00000014090a7224 */ /* 0x082fe200078e02ff */
[----:B------:R-:W1:Y:S01]  /*5250*/  LDC R26, c[0x0][0x608] ;  /* 0x00018200ff1a7b82 */ /* 0x000e620000000800 */
[----:B------:R-:W-:-:S04]  /*5260*/  IMAD.WIDE.U32 R8, R11, R20, R4 ;  /* 0x000000140b087225 */ /* 0x000fc800078e0004 */
[----:B------:R-:W-:Y:S01]  /*5270*/  IMAD R11, R11, R21, R10 ;  /* 0x000000150b0b7224 */ /* 0x000fe200078e020a */
[----:B------:R-:W-:Y:S02]  /*5280*/  I2FP.F32.U32 R10, R24 ;  /* 0x00000018000a7245 */ /* 0x000fe40000201000 */
[----:B------:R-:W2:Y:S01]  /*5290*/  LDC R28, c[0x0][0x658] ;  /* 0x00019600ff1c7b82 */ /* 0x000ea20000000800 */
[----:B------:R-:W-:Y:S01]  /*52a0*/  IMAD.IADD R9, R9, 0x1, R11 ;  /* 0x0000000109097824 */ /* 0x000fe200078e020b */
[----:B---3--:R-:W-:Y:S01]  /*52b0*/  ISETP.NE.U32.AND P0, PT, R30, RZ, PT ;  /* 0x000000ff1e00720c */ /* 0x008fe20003f05070 */
[----:B------:R-:W-:Y:S01]  /*52c0*/  FMUL R10, R10, UR6 ;  /* 0x000000060a0a7c20 */ /* 0x000fe20008400000 */
[----:B------:R-:W-:Y:S02]  /*52d0*/  IMAD.MOV.U32 R11, RZ, RZ, -0x1 ;  /* 0xffffffffff0b7424 */ /* 0x000fe400078e00ff */
[----:B------:R-:W-:Y:S01]  /*52e0*/  ISETP.NE.AND.EX P0, PT, R31, RZ, PT, P0 ;  /* 0x000000ff1f00720c */ /* 0x000fe20003f05300 */
[----:B------:R3:W4:Y:S01]  /*52f0*/  F2I.U32.TRUNC.NTZ R21, R10 ;  /* 0x0000000a00157305 */ /* 0x000722000020f000 */
[----:B------:R-:W3:Y:S01]  /*5300*/  LDC R23, c[0x0][0x148] ;  /* 0x00005200ff177b82 */ /* 0x000ee20000000800 */
[----:B0-----:R-:W-:-:S02]  /*5310*/  SHF.R.U64 R18, R8, R14, R9 ;  /* 0x0000000e08127219 */ /* 0x001fc40000001209 */
[----:B------:R-:W-:-:S05]  /*5320*/  SHF.R.U32.HI R9, RZ, R14, R9 ;  /* 0x0000000eff097219 */ /* 0x000fca0000011609 */
[----:B------:R-:W0:Y:S01]  /*5330*/  LDC R22, c[0x0][0x600] ;  /* 0x00018000ff167b82 */ /* 0x000e220000000800 */
[-CC-:B-1----:R-:W-:Y:S02]  /*5340*/  SHF.R.U64 R16, R18, R26.reuse, R9.reuse ;  /* 0x0000001a12107219 */ /* 0x182fe40000001209 */
[----:B------:R-:W-:-:S05]  /*5350*/  SHF.R.U32.HI R9, RZ, R26, R9 ;  /* 0x0000001aff097219 */ /* 0x000fca0000011609 */
[----:B------:R-:W1:Y:S01]  /*5360*/  LDC R29, c[0x0][0x648] ;  /* 0x00019200ff1d7b82 */ /* 0x000e620000000800 */
[-CC-:B--2---:R-:W-:Y:S02]  /*5370*/  SHF.R.U64 R20, R16, R28.reuse, R9.reuse ;  /* 0x0000001c10147219 */ /* 0x184fe40000001209 */
[-C--:B------:R-:W-:Y:S02]  /*5380*/  SHF.L.U32 R11, R11, R28.reuse, RZ ;  /* 0x0000001c0b0b7219 */ /* 0x080fe400000006ff */
[-C--:B------:R-:W-:Y:S01]  /*5390*/  SHF.R.U32.HI R9, RZ, R28.reuse, R9 ;  /* 0x0000001cff097219 */ /* 0x080fe20000011609 */
[----:B------:R-:W-:Y:S01]  /*53a0*/  IMAD.MOV.U32 R8, RZ, RZ, R20 ;  /* 0x000000ffff087224 */ /* 0x000fe200078e0014 */
[----:B------:R-:W-:Y:S01]  /*53b0*/  SHF.L.U32 R26, R13, R28, RZ ;  /* 0x0000001c0d1a7219 */ /* 0x000fe200000006ff */
[----:B------:R-:W2:Y:S01]  /*53c0*/  LDC R32, c[0x0][0x638] ;  /* 0x00018e00ff207b82 */ /* 0x000ea20000000800 */
[----:B------:R-:W-:-:S07]  /*53d0*/  LOP3.LUT R27, RZ, R11, RZ, 0x33, !PT ;  /* 0x0000000bff1b7212 */ /* 0x000fce00078e33ff */
[----:B------:R-:W0:Y:S01]  /*53e0*/  LDC R33, c[0x0][0x610] ;  /* 0x00018400ff217b82 */ /* 0x000e220000000800 */
[----:B----4-:R-:W-:Y:S05]  /*53f0*/  @!P0 BRA `(.L_x_104) ;  /* 0x0000000000288947 */ /* 0x010fea0003800000 */
[----:B------:R-:W4:Y:S02]  /*5400*/  LDC R13, c[0x0][0x64c] ;  /* 0x00019300ff0d7b82 */ /* 0x000f240000000800 */
[----:B----4-:R-:W-:-:S05]  /*5410*/  IADD3 R13, P0, R20, R13, RZ ;  /* 0x0000000d140d7210 */ /* 0x010fca0007f1e0ff */
[----:B------:R-:W-:-:S04]  /*5420*/  IMAD.X R17, RZ, RZ, R9, P0 ;  /* 0x000000ffff117224 */ /* 0x000fc800000e0609 */
[----:B------:R-:W-:-:S04]  /*5430*/  IMAD.WIDE.U32 R8, R17, R30, RZ ;  /* 0x0000001e11087225 */ /* 0x000fc800078e00ff */
[----:B---3--:R-:W-:-:S04]  /*5440*/  IMAD.WIDE.U32 R10, P0, R13, R31, R8 ;  /* 0x0000001f0d0a7225 */ /* 0x008fc80007800008 */
[----:B------:R-:W-:-:S04]  /*5450*/  IMAD.WIDE.U32 R8, R13, R30, RZ ;  /* 0x0000001e0d087225 */ /* 0x000fc800078e00ff */
[----:B------:R-:W-:Y:S01]  /*5460*/  IMAD.X R15, RZ, RZ, RZ, P0 ;  /* 0x000000ffff0f7224 */ /* 0x000fe200000e06ff */
[----:B------:R-:W-:Y:S01]  /*5470*/  IADD3 RZ, P0, R9, R10, RZ ;  /* 0x0000000a09ff7210 */ /* 0x000fe20007f1e0ff */
[----:B------:R-:W-:-:S04]  /*5480*/  IMAD.MOV.U32 R14, RZ, RZ, R11 ;  /* 0x000000ffff0e7224 */ /* 0x000fc800078e000b */
[----:B------:R-:W-:-:S08]  /*5490*/  IMAD.WIDE.U32.X R8, R17, R31, R14, P0 ;  /* 0x0000001f11087225 */ /* 0x000fd000000e040e */
.L_x_104:
[----:B-1----:R-:W-:Y:S01]  /*54a0*/  SHF.R.U64 R8, R8, R29, R9 ;  /* 0x0000001d08087219 */ /* 0x002fe20000001209 */
[----:B0-----:R-:W-:Y:S01]  /*54b0*/  VIADD R13, R22, 0xffffffff ;  /* 0xffffffff160d7836 */ /* 0x001fe20000000000 */
[----:B------:R-:W-:Y:S01]  /*54c0*/  LOP3.LUT R11, R16, R27, RZ, 0xc0, !PT ;  /* 0x0000001b100b7212 */ /* 0x000fe200078ec0ff */
[----:B------:R-:W-:Y:S02]  /*54d0*/  IMAD.MOV R21, RZ, RZ, -R21 ;  /* 0x000000ffff157224 */ /* 0x000fe400078e0a15 */
[----:B------:R-:W-:Y:S02]  /*54e0*/  IMAD.MOV R9, RZ, RZ, -R8 ;  /* 0x000000ffff097224 */ /* 0x000fe400078e0a08 */
[----:B------:R-:W-:Y:S01]  /*54f0*/  IMAD R26, R26, R8, R11 ;  /* 0x000000081a1a7224 */ /* 0x000fe200078e020b */
[----:B------:R-:W-:Y:S01]  /*5500*/  LOP3.LUT R11, R18, R13, RZ, 0xc0, !PT ;  /* 0x0000000d120b7212 */ /* 0x000fe200078ec0ff */
[----:B---3--:R-:W-:Y:S02]  /*5510*/  @P4 IMAD R25, R23, R21, R24 ;  /* 0x0000001517194224 */ /* 0x008fe400078e0218 */
[----:B--2---:R-:W-:-:S02]  /*5520*/  IMAD R8, R9, R32, R20 ;  /* 0x0000002009087224 */ /* 0x004fc400078e0214 */
[----:B------:R-:W-:Y:S02]  /*5530*/  IMAD R26, R26, R33, R25 ;  /* 0x000000211a1a7224 */ /* 0x000fe400078e0219 */
[----:B------:R-:W-:Y:S02]  /*5540*/  IMAD R9, R8, R22, R11 ;  /* 0x0000001608097224 */ /* 0x000fe400078e020b */
[----:B------:R-:W-:Y:S02]  /*5550*/  IMAD.MOV.U32 R10, RZ, RZ, 0x1 ;  /* 0x00000001ff0a7424 */ /* 0x000fe400078e00ff */
[----:B------:R-:W-:Y:S01]  /*5560*/  IMAD.MOV.U32 R14, RZ, RZ, R19 ;  /* 0x000000ffff0e7224 */ /* 0x000fe200078e0013 */
[----:B------:R-:W-:Y:S02]  /*5570*/  SEL R72, R9, R26, !P4 ;  /* 0x0000001a09487207 */ /* 0x000fe40006000000 */
[----:B------:R-:W-:Y:S02]  /*5580*/  PRMT R8, R10, 0x7610, R8 ;  /* 0x000076100a087816 */ /* 0x000fe40000000008 */
[----:B------:R-:W-:-:S07]  /*5590*/  SEL R26, R26, R9, !P4 ;  /* 0x000000091a1a7207 */ /* 0x000fce0006000000 */
.L_x_102:
[----:B------:R-:W-:Y:S01]  /*55a0*/  UIADD3 UR5, UR9, UR5, URZ ;  /* 0x0000000509057290 */ /* 0x000fe2000fffe03f */
[----:B------:R-:W-:Y:S01]  /*55b0*/  LOP3.LUT P0, RZ, R8, 0xff, RZ, 0xc0, !PT ;  /* 0x000000ff08ff7812 */ /* 0x000fe2000780c0ff */
[----:B------:R-:W-:Y:S02]  /*55c0*/  IMAD.MOV.U32 R71, RZ, RZ, R26 ;  /* 0x000000ffff477224 */ /* 0x000fe400078e001a */
[----:B------:R-:W-:Y:S02]  /*55d0*/  USHF.R.U32.HI UR6, URZ, 0x2, UR5 ;  /* 0x000000023f067899 */ /* 0x000fe40008011605 */
[----:B------:R-:W-:Y:S02]  /*55e0*/  UISETP.GT.U32.AND UP1, UPT, UR5, 0x3, UPT ;  /* 0x000000030500788c */ /* 0x000fe4000bf24070 */
[----:B------:R-:W-:Y:S02]  /*55f0*/  ULOP3.LUT UR6, UR6, 0x1, URZ, 0xc0, !UPT ;  /* 0x0000000106067892 */ /* 0x000fe4000f8ec03f */
[----:B------:R-:W-:-:S02]  /*5600*/  UISETP.LT.U32.AND UP1, UPT, UR9, 0x4, UP1 ;  /* 0x000000040900788c */ /* 0x000fc40008f21070 */
[----:B------:R-:W-:Y:S02]  /*5610*/  UISETP.NE.U32.AND UP0, UPT, UR6, 0x1, UPT ;  /* 0x000000010600788c */ /* 0x000fe4000bf05070 */
[----:B------:R-:W-:Y:S02]  /*5620*/  USEL UR7, URZ, 0x1, !UP1 ;  /* 0x000000013f077887 */ /* 0x000fe4000c800000 */
[----:B------:R-:W-:Y:S02]  /*5630*/  UISETP.GT.U32.AND UP0, UPT, UR9, 0x3, !UP0 ;  /* 0x000000030900788c */ /* 0x000fe4000c704070 */
[----:B------:R-:W-:Y:S02]  /*5640*/  ULOP3.LUT UR5, UR5, 0x3, URZ, 0xc0, !UPT ;  /* 0x0000000305057892 */ /* 0x000fe4000f8ec03f */
[----:B------:R-:W-:-:S04]  /*5650*/  USEL UR6, URZ, 0x1, !UP0 ;  /* 0x000000013f067887 */ /* 0x000fc8000c000000 */
[----:B------:R-:W-:Y:S01]  /*5660*/  ULOP3.LUT UR4, UR6, UR4, UR7, 0x96, !UPT ;  /* 0x0000000406047292 */ /* 0x000fe2000f8e9607 */
[----:B------:R-:W-:Y:S11]  /*5670*/  @P0 BRA `(.L_x_105) ;  /* 0xffffffb800d40947 */ /* 0x000ff6000383ffff */
[----:B------:R-:W-:Y:S05]  /*5680*/  EXIT ;  /* 0x000000000000794d */ /* 0x000fea0003800000 */
.L_x_7:
[----:B0-----:R-:W-:Y:S01]  /*5690*/  ULDC.64 UR4, c[0x0][0x650] ;  /* 0x0001940000047ab9 */ /* 0x001fe20000000a00 */
        /* <DEDUP_REMOVED lines=25> */
.L_x_107:
[----:B------:R-:W0:Y:S01]  /*5830*/  LDC.64 R28, c[0x0][0x640] ;  /* 0x00019000ff1c7b82 */ /* 0x000e220000000a00 */
[-CC-:B------:R-:W-:Y:S01]  /*5840*/  SHF.R.U64 R21, R16, R6.reuse, R17.reuse ;  /* 0x0000000610157219 */ /* 0x180fe20000001211 */
[----:B------:R-:W-:Y:S01]  /*5850*/  IMAD.MOV.U32 R31, RZ, RZ, 0x1 ;  /* 0x00000001ff1f7424 */ /* 0x000fe200078e00ff */
[----:B------:R-:W-:Y:S02]  /*5860*/  SHF.R.U32.HI R3, RZ, R6, R17 ;  /* 0x00000006ff037219 */ /* 0x000fe40000011611 */
[----:B------:R-:W-:-:S03]  /*5870*/  IADD3 R15, P0, RZ, -R21, RZ ;  /* 0x80000015ff0f7210 */ /* 0x000fc60007f1e0ff */
[----:B------:R-:W1:Y:S02]  /*5880*/  LDC R14, c[0x0][0x618] ;  /* 0x00018600ff0e7b82 */ /* 0x000e640000000800 */
[----:B------:R-:W-:Y:S02]  /*5890*/  IMAD.X R3, RZ, RZ, ~R3, P0 ;  /* 0x000000ffff037224 */ /* 0x000fe400000e0e03 */
[----:B------:R-:W-:-:S04]  /*58a0*/  IMAD.WIDE.U32 R12, R15, R22, R4 ;  /* 0x000000160f0c7225 */ /* 0x000fc800078e0004 */
[----:B------:R-:W2:Y:S01]  /*58b0*/  LDC R16, c[0x0][0x608] ;  /* 0x00018200ff107b82 */ /* 0x000ea20000000800 */
[----:B------:R-:W-:-:S04]  /*58c0*/  IMAD R6, R3, R22, RZ ;  /* 0x0000001603067224 */ /* 0x000fc800078e02ff */
[----:B------:R-:W-:-:S03]  /*58d0*/  IMAD R3, R15, R23, R6 ;  /* 0x000000170f037224 */ /* 0x000fc600078e0206 */
[----:B------:R-:W3:Y:S01]  /*58e0*/  LDC R26, c[0x0][0x658] ;  /* 0x00019600ff1a7b82 */ /* 0x000ee20000000800 */
[----:B------:R-:W-:Y:S01]  /*58f0*/  IMAD.IADD R3, R13, 0x1, R3 ;  /* 0x000000010d037824 */ /* 0x000fe200078e0203 */
[----:B0-----:R-:W-:Y:S01]  /*5900*/  ISETP.NE.U32.AND P0, PT, R28, RZ, PT ;  /* 0x000000ff1c00720c */ /* 0x001fe20003f05070 */
[----:B------:R-:W-:-:S03]  /*5910*/  IMAD.MOV.U32 R13, RZ, RZ, -0x1 ;  /* 0xffffffffff0d7424 */ /* 0x000fc600078e00ff */
        /* <DEDUP_REMOVED lines=25> */
.L_x_108:
[----:B-1----:R-:W-:Y:S01]  /*5ab0*/  SHF.R.U64 R6, R12, R25, R13 ;  /* 0x000000190c067219 */ /* 0x002fe2000000120d */
[----:B0-----:R-:W-:Y:S01]  /*5ac0*/  VIADD R13, R24, 0xffffffff ;  /* 0xffffffff180d7836 */ /* 0x001fe20000000000 */
[----:B------:R-:W-:Y:S01]  /*5ad0*/  SHF.L.U32 R9, R31, R26, RZ ;  /* 0x0000001a1f097219 */ /* 0x000fe200000006ff */
[----:B------:R-:W-:Y:S01]  /*5ae0*/  @P4 IMAD R10, R11, R20, R8 ;  /* 0x000000140b0a4224 */ /* 0x000fe200078e0208 */
[----:B------:R-:W-:Y:S01]  /*5af0*/  LOP3.LUT R3, R22, R33, RZ, 0xc0, !PT ;  /* 0x0000002116037212 */ /* 0x000fe200078ec0ff */
[----:B------:R-:W-:Y:S01]  /*5b00*/  IMAD.MOV R12, RZ, RZ, -R6 ;  /* 0x000000ffff0c7224 */ /* 0x000fe200078e0a06 */
[----:B------:R-:W-:Y:S01]  /*5b10*/  LOP3.LUT R18, R18, R13, RZ, 0xc0, !PT ;  /* 0x0000000d12127212 */ /* 0x000fe200078ec0ff */
[----:B------:R-:W-:Y:S02]  /*5b20*/  IMAD.MOV.U32 R8, RZ, RZ, 0x1 ;  /* 0x00000001ff087424 */ /* 0x000fe400078e00ff */
[----:B------:R-:W-:Y:S02]  /*5b30*/  IMAD R9, R9, R6, R3 ;  /* 0x0000000609097224 */ /* 0x000fe400078e0203 */
[----:B--2---:R-:W-:-:S02]  /*5b40*/  IMAD R3, R12, R27, R23 ;  /* 0x0000001b0c037224 */ /* 0x004fc400078e0217 */
[----:B---3--:R-:W-:Y:S02]  /*5b50*/  IMAD R6, R9, R30, R10 ;  /* 0x0000001e09067224 */ /* 0x008fe400078e020a */
[----:B------:R-:W-:Y:S01]  /*5b60*/  IMAD R9, R3, R24, R18 ;  /* 0x0000001803097224 */ /* 0x000fe200078e0212 */
[----:B------:R-:W-:Y:S01]  /*5b70*/  PRMT R3, R8, 0x7610, R3 ;  /* 0x0000761008037816 */ /* 0x000fe20000000003 */
[----:B------:R-:W-:-:S03]  /*5b80*/  IMAD.MOV.U32 R15, RZ, RZ, R21 ;  /* 0x000000ffff0f7224 */ /* 0x000fc600078e0015 */
[----:B------:R-:W-:Y:S02]  /*5b90*/  SEL R16, R9, R6, !P4 ;  /* 0x0000000609107207 */ /* 0x000fe40006000000 */
[----:B------:R-:W-:-:S07]  /*5ba0*/  SEL R6, R6, R9, !P4 ;  /* 0x0000000906067207 */ /* 0x000fce0006000000 */
.L_x_106:
[----:B------:R-:W-:-:S08]  /*5bb0*/  NOP ;  /* 0x0000000000007918 */ /* 0x000fd00000000000 */
[----:B------:R-:W0:-:S00]  /*5bc0*/  USETMAXREG.DEALLOC.CTAPOOL 0x28 ;  /* 0x00000028000079c8 */ /* 0x000e0000080e0500 */
[----:B0-----:R-:W-:-:S13]  /*5bd0*/  ISETP.NE.AND P0, PT, R7, RZ, PT ;  /* 0x000000ff0700720c */ /* 0x001fda0003f05270 */
[----:B------:R-:W-:Y:S05]  /*5be0*/  @P0 EXIT ;  /* 0x000000000000094d */ /* 0x000fea0003800000 */
[----:B------:R-:W-:Y:S01]  /*5bf0*/  LOP3.LUT P0, RZ, R3, 0xff, RZ, 0xc0, !PT ;  /* 0x000000ff03ff7812 */ /* 0x000fe2000780c0ff */
[----:B------:R-:W-:Y:S02]  /*5c00*/  IMAD.MOV.U32 R14, RZ, RZ, 0x1 ;  /* 0x00000001ff0e7424 */ /* 0x000fe400078e00ff */
[----:B------:R-:W-:-:S10]  /*5c10*/  IMAD.MOV.U32 R13, RZ, RZ, RZ ;  /* 0x000000ffff0d7224 */ /* 0x000fd400078e00ff */
[----:B------:R-:W-:Y:S05]  /*5c20*/  @!P0 BRA `(.L_x_109) ;  /* 0x0000000c00788947 */ /* 0x000fea0003800000 */
[----:B------:R-:W0:Y:S01]  /*5c30*/  LDC R3, c[0x0][0x28c] ;  /* 0x0000a300ff037b82 */ /* 0x000e220000000800 */
[----:B------:R-:W-:Y:S01]  /*5c40*/  ULDC UR5, c[0x0][0x658] ;  /* 0x0001960000057ab9 */ /* 0x000fe20000000800 */
[----:B------:R-:W-:Y:S01]  /*5c50*/  UMOV UR11, 0xffffffff ;  /* 0xffffffff000b7882 */ /* 0x000fe20000000000 */
[----:B------:R-:W-:Y:S01]  /*5c60*/  UMOV UR16, 0x1 ;  /* 0x0000000100107882 */ /* 0x000fe20000000000 */
[----:B------:R-:W-:Y:S01]  /*5c70*/  USHF.L.U32 UR11, UR11, UR5, URZ ;  /* 0x000000050b0b7299 */ /* 0x000fe2000800063f */
[----:B------:R-:W-:Y:S01]  /*5c80*/  BSSY B0, `(.L_x_109) ;  /* 0x00000d8000007945 */ /* 0x000fe20003800000 */
[----:B------:R-:W-:Y:S01]  /*5c90*/  ULDC UR9, c[0x0][0xc] ;  /* 0x0000030000097ab9 */ /* 0x000fe20000000800 */
[----:B------:R-:W-:Y:S01]  /*5ca0*/  ULDC UR12, c[0x0][0x10] ;  /* 0x00000400000c7ab9 */ /* 0x000fe20000000800 */
[----:B------:R-:W1:Y:S01]  /*5cb0*/  S2UR UR8, SR_CgaCtaId ;  /* 0x00000000000879c3 */ /* 0x000e620000008800 */
[----:B------:R-:W-:Y:S01]  /*5cc0*/  ULOP3.LUT UR13, URZ, UR11, URZ, 0x33, !UPT ;  /* 0x0000000b3f0d7292 */ /* 0x000fe2000f8e333f */
[----:B------:R-:W-:Y:S01]  /*5cd0*/  IMAD.MOV.U32 R11, RZ, RZ, 0x1 ;  /* 0x00000001ff0b7424 */ /* 0x000fe200078e00ff */
[----:B------:R-:W-:Y:S01]  /*5ce0*/  LOP3.LUT R17, R2, 0x2, RZ, 0xfc, !PT ;  /* 0x0000000202117812 */ /* 0x000fe200078efcff */
[----:B------:R-:W-:Y:S01]  /*5cf0*/  IMAD.MOV.U32 R14, RZ, RZ, 0x1 ;  /* 0x00000001ff0e7424 */ /* 0x000fe200078e00ff */
[----:B------:R-:W-:Y:S01]  /*5d00*/  ULDC UR4, c[0x0][0x600] ;  /* 0x0001800000047ab9 */ /* 0x000fe20000000800 */
[----:B------:R-:W-:Y:S01]  /*5d10*/  IMAD.MOV.U32 R13, RZ, RZ, RZ ;  /* 0x000000ffff0d7224 */ /* 0x000fe200078e00ff */
[----:B------:R-:W-:Y:S01]  /*5d20*/  UMOV UR15, 0x5 ;  /* 0x00000005000f7882 */ /* 0x000fe20000000000 */
[----:B------:R-:W-:-:S02]  /*5d30*/  UIADD3 UR4, UR4, -0x1, URZ ;  /* 0xffffffff04047890 */ /* 0x000fc4000fffe03f */
[----:B------:R-:W-:Y:S01]  /*5d40*/  USHF.L.U32 UR5, UR16, UR5, URZ ;  /* 0x0000000510057299 */ /* 0x000fe2000800063f */
[----:B------:R-:W-:Y:S01]  /*5d50*/  ULDC.64 UR28, c[0x0][0x198] ;  /* 0x00006600001c7ab9 */ /* 0x000fe20000000a00 */
[----:B0-----:R-:W-:-:S05]  /*5d60*/  VIADD R3, R3, 0x7f ;  /* 0x0000007f03037836 */ /* 0x001fca0000000000 */
[----:B------:R-:W-:Y:S01]  /*5d70*/  SHF.R.S32.HI R8, RZ, 0x1f, R3 ;  /* 0x0000001fff087819 */ /* 0x000fe20000011403 */
[----:B-1----:R-:W-:-:S03]  /*5d80*/  ULOP3.LUT UR10, UR8, 0x1, URZ, 0xc0, !UPT ;  /* 0x00000001080a7892 */ /* 0x002fc6000f8ec03f */
[----:B------:R-:W-:Y:S01]  /*5d90*/  LEA.HI R8, R8, R3, RZ, 0x7 ;  /* 0x0000000308087211 */ /* 0x000fe200078f38ff */
[----:B------:R-:W-:Y:S02]  /*5da0*/  USHF.R.U32.HI UR27, URZ, 0x1, UR8 ;  /* 0x000000013f1b7899 */ /* 0x000fe40008011608 */
[----:B------:R-:W-:Y:S01]  /*5db0*/  USHF.L.U32 UR6, UR8, 0x5, URZ ;  /* 0x0000000508067899 */ /* 0x000fe2000800063f */
[----:B------:R-:W-:Y:S01]  /*5dc0*/  SHF.R.S32.HI R12, RZ, 0x7, R8 ;  /* 0x00000007ff0c7819 */ /* 0x000fe20000011408 */
[----:B------:R-:W-:Y:S02]  /*5dd0*/  USHF.L.U32 UR7, UR8, 0xc, URZ ;  /* 0x0000000c08077899 */ /* 0x000fe4000800063f */
[----:B------:R-:W-:Y:S02]  /*5de0*/  ULOP3.LUT UR8, UR8, 0xfffffffe, URZ, 0xc0, !UPT ;  /* 0xfffffffe08087892 */ /* 0x000fe4000f8ec03f */
[----:B------:R-:W-:Y:S01]  /*5df0*/  UISETP.GT.U32.AND UP0, UPT, UR10, 0xffff, UPT ;  /* 0x0000ffff0a00788c */ /* 0x000fe2000bf04070 */
[----:B------:R-:W-:Y:S01]  /*5e00*/  VIADD R10, R12, 0x1 ;  /* 0x000000010c0a7836 */ /* 0x000fe20000000000 */
[----:B------:R-:W-:-:S02]  /*5e10*/  USHF.L.U32 UR14, UR16, UR8, URZ ;  /* 0x00000008100e7299 */ /* 0x000fc4000800063f */
[----:B------:R-:W-:Y:S02]  /*5e20*/  ULOP3.LUT UR11, UR8, 0x1, URZ, 0xfc, !UPT ;  /* 0x00000001080b7892 */ /* 0x000fe4000f8efc3f */
[----:B------:R-:W-:Y:S02]  /*5e30*/  UIMAD.WIDE.U32 UR8, UR9, UR12, URZ ;  /* 0x0000000c090872a5 */ /* 0x000fe4000f8e003f */
[----:B------:R-:W-:Y:S01]  /*5e40*/  USEL UR10, UR10, 0xffff, !UP0 ;  /* 0x0000ffff0a0a7887 */ /* 0x000fe2000c000000 */
[----:B------:R-:W-:Y:S01]  /*5e50*/  ULDC UR12, c[0x0][0x14] ;  /* 0x00000500000c7ab9 */ /* 0x000fe20000000800 */
[----:B------:R-:W-:Y:S02]  /*5e60*/  USHF.L.U32 UR11, UR16, UR11, URZ ;  /* 0x0000000b100b7299 */ /* 0x000fe4000800063f */
[----:B------:R-:W-:Y:S02]  /*5e70*/  UIMAD.WIDE.U32 UR24, UR8, UR12, URZ ;  /* 0x0000000c081872a5 */ /* 0x000fe4000f8e003f */
[----:B------:R-:W-:-:S02]  /*5e80*/  UIMAD UR21, UR9, UR12, URZ ;  /* 0x0000000c091572a4 */ /* 0x000fc4000f8e023f */
[----:B------:R-:W-:Y:S02]  /*5e90*/  ULOP3.LUT UR10, UR10, 0xffff, URZ, 0xc0, !UPT ;  /* 0x0000ffff0a0a7892 */ /* 0x000fe4000f8ec03f */
[----:B------:R-:W-:Y:S02]  /*5ea0*/  ULOP3.LUT UR6, UR6, 0x20, URZ, 0xc0, !UPT ;  /* 0x0000002006067892 */ /* 0x000fe4000f8ec03f */
[----:B------:R-:W-:Y:S02]  /*5eb0*/  ULOP3.LUT UR7, UR7, 0x1000, URZ, 0xc0, !UPT ;  /* 0x0000100007077892 */ /* 0x000fe4000f8ec03f */
[----:B------:R-:W-:Y:S02]  /*5ec0*/  ULOP3.LUT UR14, UR14, UR11, URZ, 0xfc, !UPT ;  /* 0x0000000b0e0e7292 */ /* 0x000fe4000f8efc3f */
[----:B------:R-:W-:Y:S02]  /*5ed0*/  UIADD3 UR21, UR25, UR21, URZ ;  /* 0x0000001519157290 */ /* 0x000fe4000fffe03f */
[----:B------:R-:W-:-:S12]  /*5ee0*/  USHF.L.U32 UR15, UR15, UR10, URZ ;  /* 0x0000000a0f0f7299 */ /* 0x000fd8000800063f */
.L_x_120:
[----:B------:R-:W-:-:S03]  /*5ef0*/  UMOV UR8, 0xffffffff ;  /* 0xffffffff00087882 */ /* 0x000fc60000000000 */
[----:B------:R-:W-:Y:S05]  /*5f00*/  BRA.DIV UR8, `(.L_x_110) ;  /* 0x0000000e08b07947 */ /* 0x000fea000b800000 */
[----:B------:R-:W-:-:S13]  /*5f10*/  ELECT P0, URZ, PT ;  /* 0x00000000003f782f */ /* 0x000fda0003800000 */
.L_x_131:
[----:B------:R-:W0:Y:S01]  /*5f20*/  LDC R3, c[0x0][0x28c] ;  /* 0x0000a300ff037b82 */ /* 0x000e220000000800 */
[----:B------:R-:W-:Y:S01]  /*5f30*/  BSSY B1, `(.L_x_111) ;  /* 0x000003b000017945 */ /* 0x000fe20003800000 */
[----:B0-----:R-:W-:-:S13]  /*5f40*/  ISETP.LT.OR P0, PT, R3, 0x1, !P0 ;  /* 0x000000010300780c */ /* 0x001fda0004701670 */
[----:B------:R-:W-:Y:S05]  /*5f50*/  @P0 BRA `(.L_x_112) ;  /* 0x0000000000e00947 */ /* 0x000fea0003800000 */
[----:B------:R-:W-:Y:S01]  /*5f60*/  LEA R8, R6, UR27, 0x1 ;  /* 0x0000001b06087c11 */ /* 0x000fe2000f8e08ff */
[----:B------:R-:W-:Y:S01]  /*5f70*/  IMAD.MOV.U32 R21, RZ, RZ, RZ ;  /* 0x000000ffff157224 */ /* 0x000fe200078e00ff */
[----:B------:R-:W-:Y:S01]  /*5f80*/  LEA R16, R16, UR6, 0x6 ;  /* 0x0000000610107c11 */ /* 0x000fe2000f8e30ff */
[----:B------:R-:W-:Y:S02]  /*5f90*/  IMAD.MOV.U32 R3, RZ, RZ, R10 ;  /* 0x000000ffff037224 */ /* 0x000fe400078e000a */
[----:B------:R-:W-:Y:S02]  /*5fa0*/  IMAD.MOV.U32 R6, RZ, RZ, R14 ;  /* 0x000000ffff067224 */ /* 0x000fe400078e000e */
[----:B------:R-:W-:Y:S02]  /*5fb0*/  IMAD.MOV.U32 R7, RZ, RZ, R13 ;  /* 0x000000ffff077224 */ /* 0x000fe400078e000d */
[----:B------:R-:W-:-:S07]  /*5fc0*/  IMAD.SHL.U32 R18, R8, 0x40, RZ ;  /* 0x0000004008127824 */ /* 0x000fce00078e00ff */
.L_x_115:
[----:B------:R-:W0:Y:S01]  /*5fd0*/  S2R R9, SR_CgaCtaId ;  /* 0x0000000000097919 */ /* 0x000e220000008800 */
[----:B------:R-:W-:Y:S02]  /*5fe0*/  MOV R8, 0x400 ;  /* 0x0000040000087802 */ /* 0x000fe40000000f00 */
[----:B------:R-:W-:Y:S02]  /*5ff0*/  LOP3.LUT P1, RZ, R0, 0x7f, RZ, 0xc0, !PT ;  /* 0x0000007f00ff7812 */ /* 0x000fe4000782c0ff */
[----:B0-----:R-:W-:Y:S02]  /*6000*/  LEA R20, R9, R8, 0x18 ;  /* 0x0000000809147211 */ /* 0x001fe400078ec0ff */
[----:B------:R-:W-:-:S09]  /*6010*/  SHF.L.U32 R8, R6, 0x1f, RZ ;  /* 0x0000001f06087819 */ /* 0x000fd200000006ff */
[----:B------:R-:W0:Y:S01]  /*6020*/  @!P1 LDC R9, c[0x0][0x500] ;  /* 0x00014000ff099b82 */ /* 0x000e220000000800 */
[----:B------:R-:W-:-:S04]  /*6030*/  IMAD R19, R7, 0x8, R20 ;  /* 0x0000000807137824 */ /* 0x000fc800078e0214 */
[----:B------:R-:W1:Y:S02]  /*6040*/  SYNCS.PHASECHK.TRANS64.TRYWAIT P0, [R19+URZ+0x20], R8 ;  /* 0x00002008130075a7 */ /* 0x000e64000800017f */
[----:B-1----:R-:W-:Y:S05]  /*6050*/  @!P0 BRA `(.L_x_113) ;  /* 0x0000000c007c8947 */ /* 0x002fea0003800000 */
.L_x_132:
[----:B-1----:R-:W-:Y:S01]  /*6060*/  PRMT R8, R17, 0x9910, RZ ;  /* 0x0000991011087816 */ /* 0x002fe200000000ff */
[----:B0-----:R0:W-:Y:S03]  /*6070*/  @!P1 SYNCS.ARRIVE.TRANS64 RZ, [R19+URZ], R9 ;  /* 0x0000000913ff99a7 */ /* 0x0011e6000800003f */
[----:B------:R-:W-:-:S13]  /*6080*/  ISETP.NE.AND P0, PT, R8, 0x2, PT ;  /* 0x000000020800780c */ /* 0x000fda0003f05270 */
[----:B0-----:R-:W-:Y:S05]  /*6090*/  @P0 BRA `(.L_x_114) ;  /* 0x0000000000040947 */ /* 0x001fea0003800000 */
[----:B------:R-:W-:Y:S01]  /*60a0*/  BPT.TRAP 0x1 ;  /* 0x000000040000795c */ /* 0x000fe20000300000 */
.L_x_114:
[----:B------:R-:W-:Y:S01]  /*60b0*/  LEA R8, R7, UR27, 0x1 ;  /* 0x0000001b07087c11 */ /* 0x000fe2000f8e08ff */
[----:B------:R-:W-:Y:S01]  /*60c0*/  VIADD R3, R3, 0xffffffff ;  /* 0xffffffff03037836 */ /* 0x000fe20000000000 */
[----:B------:R-:W-:Y:S01]  /*60d0*/  R2UR UR11, R7 ;  /* 0x00000000070b72ca */ /* 0x000fe200000e0000 */
[----:B------:R-:W-:Y:S01]  /*60e0*/  UIADD3 UR16, UP0, UR28, 0xf0, URZ ;  /* 0x000000f01c107890 */ /* 0x000fe2000ff1e03f */
[----:B------:R-:W-:Y:S01]  /*60f0*/  R2UR UR22, R20 ;  /* 0x00000000141672ca */ /* 0x000fe200000e0000 */
[----:B------:R-:W-:Y:S01]  /*6100*/  IMAD.U32 R8, R8, 0x2000, R20 ;  /* 0x0000200008087824 */ /* 0x000fe200078e0014 */
[----:B------:R-:W-:Y:S01]  /*6110*/  R2UR UR23, R18 ;  /* 0x00000000121772ca */ /* 0x000fe200000e0000 */
[----:B------:R-:W-:Y:S01]  /*6120*/  UIADD3 UR32, UP1, UR28, 0x1f0, URZ ;  /* 0x000001f01c207890 */ /* 0x000fe2000ff3e03f */
[----:B------:R-:W-:Y:S01]  /*6130*/  R2UR UR9, R19 ;  /* 0x00000000130972ca */ /* 0x000fe200000e0000 */
[----:B------:R-:W-:Y:S01]  /*6140*/  UIADD3.X UR17, URZ, UR29, URZ, UP0, !UPT ;  /* 0x0000001d3f117290 */ /* 0x000fe200087fe43f */
[----:B------:R-:W-:Y:S01]  /*6150*/  R2UR UR8, R8 ;  /* 0x00000000080872ca */ /* 0x000fe200000e0000 */
[----:B------:R-:W-:Y:S01]  /*6160*/  UPRMT UR20, URZ, 0x5410, UR15 ;  /* 0x000054103f147896 */ /* 0x000fe2000800000f */
[----:B------:R-:W-:Y:S01]  /*6170*/  R2UR UR10, R21 ;  /* 0x00000000150a72ca */ /* 0x000fe200000e0000 */
[----:B------:R-:W-:Y:S01]  /*6180*/  VIADD R7, R7, 0x1 ;  /* 0x0000000107077836 */ /* 0x000fe20000000000 */
[----:B------:R-:W-:Y:S01]  /*6190*/  R2UR UR12, R15 ;  /* 0x000000000f0c72ca */ /* 0x000fe200000e0000 */
[----:B------:R-:W-:Y:S01]  /*61a0*/  ULEA UR11, UR11, UR7, 0xd ;  /* 0x000000070b0b7291 */ /* 0x000fe2000f8e683f */
[----:B------:R-:W-:Y:S01]  /*61b0*/  R2UR UR26, R16 ;  /* 0x00000000101a72ca */ /* 0x000fe200000e0000 */
[----:B------:R-:W-:Y:S01]  /*61c0*/  UPRMT UR30, URZ, 0x5410, UR14 ;  /* 0x000054103f1e7896 */ /* 0x000fe2000800000e */
[----:B------:R-:W-:Y:S01]  /*61d0*/  ISETP.GT.AND P1, PT, R3, 0x1, PT ;  /* 0x000000010300780c */ /* 0x000fe20003f24270 */
[----:B------:R-:W-:Y:S01]  /*61e0*/  UIADD3 UR22, UR22, 0x10100, UR11 ;  /* 0x0001010016167890 */ /* 0x000fe2000fffe00b */
[----:B------:R-:W-:Y:S01]  /*61f0*/  ISETP.NE.AND P0, PT, R7, 0x4, PT ;  /* 0x000000040700780c */ /* 0x000fe20003f05270 */
[----:B------:R-:W-:Y:S01]  /*6200*/  UIADD3.X UR33, URZ, UR29, URZ, UP1, !UPT ;  /* 0x0000001d3f217290 */ /* 0x000fe20008ffe43f */
[----:B------:R-:W-:Y:S01]  /*6210*/  VIADD R21, R21, 0x80 ;  /* 0x0000008015157836 */ /* 0x000fe20000000000 */
[----:B------:R-:W-:Y:S01]  /*6220*/  UIADD3 UR8, UR8, 0x100, URZ ;  /* 0x0000010008087890 */ /* 0x000fe2000fffe03f */
[----:B------:R-:W-:Y:S01]  /*6230*/  SEL R9, RZ, 0x1, P0 ;  /* 0x00000001ff097807 */ /* 0x000fe20000000000 */
[----:B------:R-:W-:Y:S01]  /*6240*/  UMOV UR18, 0x0 ;  /* 0x0000000000127882 */ /* 0x000fe20000000000 */
[----:B------:R-:W-:Y:S01]  /*6250*/  UMOV UR19, 0x10000000 ;  /* 0x1000000000137882 */ /* 0x000fe20000000000 */
[----:B------:R-:W-:Y:S01]  /*6260*/  UMOV UR11, UR23 ;  /* 0x00000017000b7c82 */ /* 0x000fe20008000000 */
[----:B------:R-:W-:-:S02]  /*6270*/  LOP3.LUT R6, R6, R9, RZ, 0x3c, !PT ;  /* 0x0000000906067212 */ /* 0x000fc400078e3cff */
[----:B------:R-:W-:Y:S02]  /*6280*/  SEL R7, R7, RZ, P0 ;  /* 0x000000ff07077207 */ /* 0x000fe40000000000 */
[----:B------:R0:W-:Y:S02]  /*6290*/  UTMALDG.3D.MULTICAST [UR8], [UR16], UR20, desc[UR18] ;  /* 0x00001208100073b4 */ /* 0x0001e40008011814 */
[----:B0-----:R-:W-:Y:S01]  /*62a0*/  UMOV UR8, UR22 ;  /* 0x0000001600087c82 */ /* 0x001fe20008000000 */
[----:B------:R-:W-:Y:S02]  /*62b0*/  UMOV UR11, UR26 ;  /* 0x0000001a000b7c82 */ /* 0x000fe40008000000 */
[----:B------:R0:W-:Y:S02]  /*62c0*/  UTMALDG.3D.MULTICAST [UR8], [UR32], UR30, desc[UR18] ;  /* 0x00001208200073b4 */ /* 0x0001e4000801181e */
[----:B0-----:R-:W-:Y:S05]  /*62d0*/  @P1 BRA `(.L_x_115) ;  /* 0xfffffffc003c1947 */ /* 0x001fea000383ffff */
.L_x_112:
[----:B------:R-:W-:Y:S05]  /*62e0*/  BSYNC B1 ;  /* 0x0000000000017941 */ /* 0x000fea0003800000 */
.L_x_111:
[----:B------:R-:W-:Y:S01]  /*62f0*/  LOP3.LUT P1, RZ, R11, 0xff, RZ, 0xc0, !PT ;  /* 0x000000ff0bff7812 */ /* 0x000fe2000782c0ff */
[----:B------:R-:W-:Y:S01]  /*6300*/  IMAD.IADD R13, R12, 0x1, R13 ;  /* 0x000000010c0d7824 */ /* 0x000fe200078e020d */
[----:B------:R-:W-:Y:S01]  /*6310*/  IADD3 R4, P2, R4, UR24, RZ ;  /* 0x0000001804047c10 */ /* 0x000fe2000ff5e0ff */
[----:B------:R-:W-:Y:S01]  /*6320*/  ULDC.64 UR8, c[0x0][0x650] ;  /* 0x0001940000087ab9 */ /* 0x000fe20000000a00 */
[----:B------:R-:W-:Y:S01]  /*6330*/  BSSY B1, `(.L_x_116) ;  /* 0x000006a000017945 */ /* 0x000fe20003800000 */
[----:B------:R-:W-:Y:S01]  /*6340*/  IMAD.MOV.U32 R16, RZ, RZ, -0x1 ;  /* 0xffffffffff107424 */ /* 0x000fe200078e00ff */
[----:B------:R-:W-:Y:S01]  /*6350*/  SHF.R.U32.HI R3, RZ, 0x2, R13 ;  /* 0x00000002ff037819 */ /* 0x000fe2000001160d */
[----:B------:R-:W-:Y:S01]  /*6360*/  IMAD.MOV.U32 R15, RZ, RZ, -0x1 ;  /* 0xffffffffff0f7424 */ /* 0x000fe200078e00ff */
[----:B------:R-:W-:Y:S02]  /*6370*/  ISETP.GT.U32.AND P0, PT, R13, 0x3, PT ;  /* 0x000000030d00780c */ /* 0x000fe40003f04070 */
[----:B------:R-:W-:-:S02]  /*6380*/  LOP3.LUT R3, R3, 0x1, RZ, 0xc0, !PT ;  /* 0x0000000103037812 */ /* 0x000fc400078ec0ff */
[----:B------:R-:W-:Y:S01]  /*6390*/  ISETP.LT.U32.AND P0, PT, R12, 0x4, P0 ;  /* 0x000000040c00780c */ /* 0x000fe20000701070 */
[----:B------:R-:W0:Y:S01]  /*63a0*/  @P1 S2R R7, SR_CgaCtaId ;  /* 0x0000000000071919 */ /* 0x000e220000008800 */
[----:B------:R-:W-:Y:S02]  /*63b0*/  @P1 MOV R6, 0x400 ;  /* 0x0000040000061802 */ /* 0x000fe40000000f00 */
[----:B------:R-:W-:Y:S02]  /*63c0*/  IADD3.X R5, R5, UR21, RZ, P2, !PT ;  /* 0x0000001505057c10 */ /* 0x000fe400097fe4ff */
[----:B------:R-:W-:Y:S02]  /*63d0*/  ISETP.GE.U32.AND P2, PT, R4, UR8, PT ;  /* 0x0000000804007c0c */ /* 0x000fe4000bf46070 */
[----:B------:R-:W-:Y:S02]  /*63e0*/  LOP3.LUT R13, R13, 0x3, RZ, 0xc0, !PT ;  /* 0x000000030d0d7812 */ /* 0x000fe400078ec0ff */
[----:B------:R-:W-:-:S02]  /*63f0*/  PRMT R11, RZ, 0x7610, R11 ;  /* 0x00007610ff0b7816 */ /* 0x000fc4000000000b */
[----:B0-----:R-:W-:-:S04]  /*6400*/  @P1 LEA R6, R7, R6, 0x18 ;  /* 0x0000000607061211 */ /* 0x001fc800078ec0ff */
[----:B------:R0:W-:Y:S01]  /*6410*/  @P1 SYNCS.ARRIVE.TRANS64.A1T0 RZ, [R6+URZ+0x58], RZ ;  /* 0x000058ff06ff19a7 */ /* 0x0001e2000810003f */
[----:B------:R-:W-:Y:S02]  /*6420*/  ISETP.NE.U32.AND P1, PT, R3, 0x1, PT ;  /* 0x000000010300780c */ /* 0x000fe40003f25070 */
[----:B------:R-:W-:Y:S02]  /*6430*/  SEL R3, RZ, 0x1, !P0 ;  /* 0x00000001ff037807 */ /* 0x000fe40004000000 */
[----:B------:R-:W-:Y:S02]  /*6440*/  ISETP.GE.U32.AND.EX P0, PT, R5, UR9, PT, P2 ;  /* 0x0000000905007c0c */ /* 0x000fe4000bf06120 */
[----:B------:R-:W-:-:S04]  /*6450*/  ISETP.GT.U32.AND P1, PT, R12, 0x3, !P1 ;  /* 0x000000030c00780c */ /* 0x000fc80004f24070 */
[----:B0-----:R-:W-:-:S04]  /*6460*/  SEL R6, RZ, 0x1, !P1 ;  /* 0x00000001ff067807 */ /* 0x001fc80004800000 */
[--C-:B------:R-:W-:Y:S01]  /*6470*/  LOP3.LUT R14, R6, R14, R3.reuse, 0x96, !PT ;  /* 0x0000000e060e7212 */ /* 0x100fe200078e9603 */
[----:B------:R-:W-:Y:S01]  /*6480*/  IMAD.MOV.U32 R6, RZ, RZ, -0x1 ;  /* 0xffffffffff067424 */ /* 0x000fe200078e00ff */
[----:B------:R-:W-:Y:S01]  /*6490*/  PRMT R3, RZ, 0x7610, R3 ;  /* 0x00007610ff037816 */ /* 0x000fe20000000003 */
[----:B------:R-:W-:Y:S06]  /*64a0*/  @P0 BRA `(.L_x_117) ;  /* 0x0000000400480947 */ /* 0x000fec0003800000 */
[----:B------:R-:W0:Y:S01]  /*64b0*/  S2R R16, SR_CTAID.X ;  /* 0x0000000000107919 */ /* 0x000e220000002500 */
[----:B------:R-:W-:Y:S01]  /*64c0*/  ULDC.64 UR8, c[0x0][0x628] ;  /* 0x00018a0000087ab9 */ /* 0x000fe20000000a00 */
[----:B------:R-:W1:Y:S01]  /*64d0*/  LDC R19, c[0x0][0x144] ;  /* 0x00005100ff137b82 */ /* 0x000e620000000800 */
[----:B------:R-:W-:Y:S01]  /*64e0*/  ISETP.NE.U32.AND P0, PT, RZ, UR8, PT ;  /* 0x00000008ff007c0c */ /* 0x000fe2000bf05070 */
[----:B------:R-:W2:Y:S01]  /*64f0*/  S2R R3, SR_CTAID.Y ;  /* 0x0000000000037919 */ /* 0x000ea20000002600 */
[----:B------:R-:W-:Y:S01]  /*6500*/  ULDC UR10, c[0x0][0x150] ;  /* 0x00005400000a7ab9 */ /* 0x000fe20000000800 */
[----:B------:R-:W-:Y:S01]  /*6510*/  ULDC UR11, c[0x0][0x630] ;  /* 0x00018c00000b7ab9 */ /* 0x000fe20000000800 */
[----:B------:R-:W-:Y:S01]  /*6520*/  ISETP.NE.AND.EX P0, PT, RZ, UR9, PT, P0 ;  /* 0x00000009ff007c0c */ /* 0x000fe2000bf05300 */
[----:B------:R-:W-:Y:S01]  /*6530*/  IMAD.MOV.U32 R6, RZ, RZ, R4 ;  /* 0x000000ffff067224 */ /* 0x000fe200078e0004 */
[----:B0-----:R-:W-:-:S05]  /*6540*/  I2FP.F32.U32 R7, R16 ;  /* 0x0000001000077245 */ /* 0x001fca0000201000 */
[----:B------:R-:W-:Y:S01]  /*6550*/  FMUL R18, R7, UR10 ;  /* 0x0000000a07127c20 */ /* 0x000fe20008400000 */
[----:B------:R-:W-:-:S05]  /*6560*/  IMAD.MOV.U32 R7, RZ, RZ, R5 ;  /* 0x000000ffff077224 */ /* 0x000fca00078e0005 */
[----:B--2---:R-:W-:Y:S05]  /*6570*/  @!P0 BRA `(.L_x_118) ;  /* 0x0000000000288947 */ /* 0x004fea0003800000 */
[----:B------:R-:W-:Y:S02]  /*6580*/  ULDC UR10, c[0x0][0x634] ;  /* 0x00018d00000a7ab9 */ /* 0x000fe40000000800 */
[----:B------:R-:W-:-:S05]  /*6590*/  IADD3 R7, P0, R4, UR10, RZ ;  /* 0x0000000a04077c10 */ /* 0x000fca000ff1e0ff */
[----:B------:R-:W-:-:S04]  /*65a0*/  IMAD.X R15, RZ, RZ, R5, P0 ;  /* 0x000000ffff0f7224 */ /* 0x000fc800000e0605 */
[----:B------:R-:W-:-:S04]  /*65b0*/  IMAD.WIDE.U32 R8, R15, UR8, RZ ;  /* 0x000000080f087c25 */ /* 0x000fc8000f8e00ff */
[----:B------:R-:W-:-:S04]  /*65c0*/  IMAD.WIDE.U32 R8, P0, R7, UR9, R8 ;  /* 0x0000000907087c25 */ /* 0x000fc8000f800008 */
[----:B------:R-:W-:-:S04]  /*65d0*/  IMAD.WIDE.U32 R6, R7, UR8, RZ ;  /* 0x0000000807067c25 */ /* 0x000fc8000f8e00ff */
[----:B------:R-:W-:Y:S01]  /*65e0*/  IMAD.MOV.U32 R6, RZ, RZ, R9 ;  /* 0x000000ffff067224 */ /* 0x000fe200078e0009 */
[----:B------:R-:W-:Y:S01]  /*65f0*/  IADD3 RZ, P1, R7, R8, RZ ;  /* 0x0000000807ff7210 */ /* 0x000fe20007f3e0ff */
[----:B------:R-:W-:-:S04]  /*6600*/  IMAD.X R7, RZ, RZ, RZ, P0 ;  /* 0x000000ffff077224 */ /* 0x000fc800000e06ff */
[----:B------:R-:W-:-:S08]  /*6610*/  IMAD.WIDE.U32.X R6, R15, UR9, R6, P1 ;  /* 0x000000090f067c25 */ /* 0x000fd000088e0406 */
.L_x_118:
[--C-:B------:R-:W-:Y:S01]  /*6620*/  SHF.R.U64 R15, R6, UR11, R7.reuse ;  /* 0x0000000b060f7c19 */ /* 0x100fe20008001207 */
[----:B------:R-:W0:Y:S01]  /*6630*/  F2I.U32.TRUNC.NTZ R18, R18 ;  /* 0x0000001200127305 */ /* 0x000e22000020f000 */
[----:B------:R-:W-:Y:S01]  /*6640*/  SHF.R.U32.HI R6, RZ, UR11, R7 ;  /* 0x0000000bff067c19 */ /* 0x000fe20008011607 */
[----:B------:R-:W-:Y:S01]  /*6650*/  ULDC.64 UR8, c[0x0][0x620] ;  /* 0x0001880000087ab9 */ /* 0x000fe20000000a00 */
[----:B------:R-:W-:Y:S01]  /*6660*/  IADD3 R9, P0, RZ, -R15, RZ ;  /* 0x8000000fff097210 */ /* 0x000fe20007f1e0ff */
[----:B------:R-:W-:Y:S01]  /*6670*/  ULDC.64 UR10, c[0x0][0x640] ;  /* 0x00019000000a7ab9 */ /* 0x000fe20000000a00 */
[----:B------:R-:W2:Y:S03]  /*6680*/  LDC R20, c[0x0][0x148] ;  /* 0x00005200ff147b82 */ /* 0x000ea60000000800 */
[----:B------:R-:W-:Y:S01]  /*6690*/  IMAD.X R6, RZ, RZ, ~R6, P0 ;  /* 0x000000ffff067224 */ /* 0x000fe200000e0e06 */
[----:B------:R-:W-:-:S03]  /*66a0*/  ISETP.NE.U32.AND P0, PT, RZ, UR10, PT ;  /* 0x0000000aff007c0c */ /* 0x000fc6000bf05070 */
[----:B------:R-:W-:Y:S01]  /*66b0*/  IMAD R8, R6, UR8, RZ ;  /* 0x0000000806087c24 */ /* 0x000fe2000f8e02ff */
[----:B------:R-:W-:Y:S01]  /*66c0*/  ISETP.NE.AND.EX P0, PT, RZ, UR11, PT, P0 ;  /* 0x0000000bff007c0c */ /* 0x000fe2000bf05300 */
[----:B------:R-:W-:Y:S01]  /*66d0*/  IMAD.WIDE.U32 R6, R9, UR8, R4 ;  /* 0x0000000809067c25 */ /* 0x000fe2000f8e0004 */
[----:B------:R-:W-:-:S03]  /*66e0*/  ULDC UR8, c[0x0][0x618] ;  /* 0x0001860000087ab9 */ /* 0x000fc60000000800 */
[----:B------:R-:W-:Y:S01]  /*66f0*/  IMAD R9, R9, UR9, R8 ;  /* 0x0000000909097c24 */ /* 0x000fe2000f8e0208 */
[----:B------:R-:W-:Y:S01]  /*6700*/  ULDC UR9, c[0x0][0x154] ;  /* 0x0000550000097ab9 */ /* 0x000fe20000000800 */
[----:B0-----:R-:W-:Y:S02]  /*6710*/  IMAD.MOV R8, RZ, RZ, -R18 ;  /* 0x000000ffff087224 */ /* 0x001fe400078e0a12 */
[----:B------:R-:W-:Y:S02]  /*6720*/  IMAD.IADD R7, R7, 0x1, R9 ;  /* 0x0000000107077824 */ /* 0x000fe400078e0209 */
[----:B-1----:R-:W-:Y:S01]  /*6730*/  IMAD R16, R19, R8, R16 ;  /* 0x0000000813107224 */ /* 0x002fe200078e0210 */
[----:B------:R-:W-:Y:S02]  /*6740*/  I2FP.F32.U32 R8, R3 ;  /* 0x0000000300087245 */ /* 0x000fe40000201000 */
[--C-:B------:R-:W-:Y:S02]  /*6750*/  SHF.R.U64 R18, R6, UR8, R7.reuse ;  /* 0x0000000806127c19 */ /* 0x100fe40008001207 */
[----:B------:R-:W-:Y:S01]  /*6760*/  SHF.R.U32.HI R7, RZ, UR8, R7 ;  /* 0x00000008ff077c19 */ /* 0x000fe20008011607 */
[----:B------:R-:W-:Y:S01]  /*6770*/  FMUL R8, R8, UR9 ;  /* 0x0000000908087c20 */ /* 0x000fe20008400000 */
[----:B------:R-:W-:-:S02]  /*6780*/  ULDC UR8, c[0x0][0x608] ;  /* 0x0001820000087ab9 */ /* 0x000fc40000000800 */
[--C-:B------:R-:W-:Y:S01]  /*6790*/  SHF.R.U64 R22, R18, UR8, R7.reuse ;  /* 0x0000000812167c19 */ /* 0x100fe20008001207 */
[----:B------:R0:W1:Y:S01]  /*67a0*/  F2I.U32.TRUNC.NTZ R23, R8 ;  /* 0x0000000800177305 */ /* 0x000062000020f000 */
[----:B------:R-:W-:Y:S01]  /*67b0*/  SHF.R.U32.HI R7, RZ, UR8, R7 ;  /* 0x00000008ff077c19 */ /* 0x000fe20008011607 */
[----:B------:R-:W-:-:S03]  /*67c0*/  ULDC UR8, c[0x0][0x658] ;  /* 0x0001960000087ab9 */ /* 0x000fc60000000800 */
[--C-:B------:R-:W-:Y:S02]  /*67d0*/  SHF.R.U64 R19, R22, UR8, R7.reuse ;  /* 0x0000000816137c19 */ /* 0x100fe40008001207 */
[----:B------:R-:W-:-:S03]  /*67e0*/  SHF.R.U32.HI R21, RZ, UR8, R7 ;  /* 0x00000008ff157c19 */ /* 0x000fc60008011607 */
[----:B------:R-:W-:Y:S02]  /*67f0*/  IMAD.MOV.U32 R6, RZ, RZ, R19 ;  /* 0x000000ffff067224 */ /* 0x000fe400078e0013 */
[----:B------:R-:W-:Y:S01]  /*6800*/  IMAD.MOV.U32 R7, RZ, RZ, R21 ;  /* 0x000000ffff077224 */ /* 0x000fe200078e0015 */
[----:B0-----:R-:W-:Y:S06]  /*6810*/  @!P0 BRA `(.L_x_119) ;  /* 0x0000000000288947 */ /* 0x001fec0003800000 */
        /* <DEDUP_REMOVED lines=10> */
.L_x_119:
[----:B------:R-:W-:Y:S01]  /*68c0*/  ULDC UR8, c[0x0][0x648] ;  /* 0x0001920000087ab9 */ /* 0x000fe20000000800 */
[----:B-1----:R-:W-:Y:S01]  /*68d0*/  IMAD.MOV R23, RZ, RZ, -R23 ;  /* 0x000000ffff177224 */ /* 0x002fe200078e0a17 */
[----:B------:R-:W-:Y:S01]  /*68e0*/  SHF.R.U64 R7, R6, UR8, R7 ;  /* 0x0000000806077c19 */ /* 0x000fe20008001207 */
[----:B------:R-:W-:Y:S01]  /*68f0*/  ULDC UR8, c[0x0][0x638] ;  /* 0x00018e0000087ab9 */ /* 0x000fe20000000800 */
[----:B------:R-:W-:Y:S01]  /*6900*/  LOP3.LUT R6, R22, UR13, RZ, 0xc0, !PT ;  /* 0x0000000d16067c12 */ /* 0x000fe2000f8ec0ff */
[----:B--2---:R-:W-:Y:S01]  /*6910*/  @P4 IMAD R16, R20, R23, R3 ;  /* 0x0000001714104224 */ /* 0x004fe200078e0203 */
[----:B------:R-:W-:Y:S01]  /*6920*/  LOP3.LUT R18, R18, UR4, RZ, 0xc0, !PT ;  /* 0x0000000412127c12 */ /* 0x000fe2000f8ec0ff */
[----:B------:R-:W-:Y:S01]  /*6930*/  IMAD.MOV R8, RZ, RZ, -R7 ;  /* 0x000000ffff087224 */ /* 0x000fe200078e0a07 */
[----:B------:R-:W-:Y:S01]  /*6940*/  ULDC UR9, c[0x0][0x610] ;  /* 0x0001840000097ab9 */ /* 0x000fe20000000800 */
[----:B------:R-:W-:Y:S02]  /*6950*/  IMAD R7, R7, UR5, R6 ;  /* 0x0000000507077c24 */ /* 0x000fe4000f8e0206 */
[----:B------:R-:W-:Y:S01]  /*6960*/  IMAD R19, R8, UR8, R19 ;  /* 0x0000000808137c24 */ /* 0x000fe2000f8e0213 */
[----:B------:R-:W-:Y:S01]  /*6970*/  ULDC UR8, c[0x0][0x600] ;  /* 0x0001800000087ab9 */ /* 0x000fe20000000800 */
[----:B------:R-:W-:-:S02]  /*6980*/  IMAD R6, R7, UR9, R16 ;  /* 0x0000000907067c24 */ /* 0x000fc4000f8e0210 */
[----:B------:R-:W-:Y:S02]  /*6990*/  IMAD R19, R19, UR8, R18 ;  /* 0x0000000813137c24 */ /* 0x000fe4000f8e0212 */
[----:B------:R-:W-:-:S03]  /*69a0*/  IMAD.MOV.U32 R3, RZ, RZ, 0x1 ;  /* 0x00000001ff037424 */ /* 0x000fc600078e00ff */
[----:B------:R-:W-:Y:S02]  /*69b0*/  SEL R16, R19, R6, !P4 ;  /* 0x0000000613107207 */ /* 0x000fe40006000000 */
[----:B------:R-:W-:-:S07]  /*69c0*/  SEL R6, R6, R19, !P4 ;  /* 0x0000001306067207 */ /* 0x000fce0006000000 */
.L_x_117:
[----:B------:R-:W-:Y:S05]  /*69d0*/  BSYNC B1 ;  /* 0x0000000000017941 */ /* 0x000fea0003800000 */
.L_x_116:
[----:B------:R-:W-:-:S13]  /*69e0*/  LOP3.LUT P0, RZ, R3, 0xff, RZ, 0xc0, !PT ;  /* 0x000000ff03ff7812 */ /* 0x000fda000780c0ff */
[----:B------:R-:W-:Y:S05]  /*69f0*/  @P0 BRA `(.L_x_120) ;  /* 0xfffffff4003c0947 */ /* 0x000fea000383ffff */
[----:B------:R-:W-:Y:S05]  /*6a00*/  BSYNC B0 ;  /* 0x0000000000007941 */ /* 0x000fea0003800000 */
.L_x_109:
[----:B------:R-:W-:-:S03]  /*6a10*/  UMOV UR8, 0xffffffff ;  /* 0xffffffff00087882 */ /* 0x000fc60000000000 */
[----:B------:R-:W-:Y:S05]  /*6a20*/  BRA.DIV UR8, `(.L_x_121) ;  /* 0x00000006081c7947 */ /* 0x000fea000b800000 */
[----:B------:R-:W-:-:S13]  /*6a30*/  ELECT P0, URZ, PT ;  /* 0x00000000003f782f */ /* 0x000fda0003800000 */
.L_x_135:
[----:B------:R-:W-:Y:S04]  /*6a40*/  BSSY B0, `(.L_x_122) ;  /* 0x000002b000007945 */ /* 0x000fe80003800000 */
[----:B------:R-:W-:Y:S05]  /*6a50*/  @!P0 BRA `(.L_x_123) ;  /* 0x0000000000a48947 */ /* 0x000fea0003800000 */
[----:B------:R-:W-:-:S04]  /*6a60*/  LOP3.LUT R2, R2, 0x2, RZ, 0xfc, !PT ;  /* 0x0000000202027812 */ /* 0x000fc800078efcff */
[----:B------:R-:W-:-:S13]  /*6a70*/  ISETP.NE.AND P0, PT, R2, 0x3, PT ;  /* 0x000000030200780c */ /* 0x000fda0003f05270 */
[----:B------:R-:W-:Y:S05]  /*6a80*/  @!P0 BRA `(.L_x_124) ;  /* 0x0000000000048947 */ /* 0x000fea0003800000 */
[----:B------:R-:W-:Y:S01]  /*6a90*/  BPT.TRAP 0x1 ;  /* 0x000000040000795c */ /* 0x000fe20000300000 */
.L_x_124:
[----:B------:R-:W0:Y:S01]  /*6aa0*/  S2R R3, SR_CgaCtaId ;  /* 0x0000000000037919 */ /* 0x000e220000008800 */
[----:B------:R-:W-:Y:S02]  /*6ab0*/  MOV R0, 0x400 ;  /* 0x0000040000007802 */ /* 0x000fe40000000f00 */
[----:B------:R-:W-:Y:S02]  /*6ac0*/  SHF.L.U32 R2, R14, 0x1f, RZ ;  /* 0x0000001f0e027819 */ /* 0x000fe400000006ff */
[----:B0-----:R-:W-:-:S05]  /*6ad0*/  LEA R0, R3, R0, 0x18 ;  /* 0x0000000003007211 */ /* 0x001fca00078ec0ff */
[----:B------:R-:W-:-:S04]  /*6ae0*/  VIADD R0, R0, 0x20 ;  /* 0x0000002000007836 */ /* 0x000fc80000000000 */
[C---:B------:R-:W-:Y:S02]  /*6af0*/  IMAD R5, R13.reuse, 0x8, R0 ;  /* 0x000000080d057824 */ /* 0x040fe400078e0200 */
[----:B------:R-:W-:Y:S02]  /*6b00*/  VIADD R13, R13, 0x1 ;  /* 0x000000010d0d7836 */ /* 0x000fe40000000000 */
[----:B------:R-:W0:Y:S03]  /*6b10*/  SYNCS.PHASECHK.TRANS64.TRYWAIT P0, [R5+URZ], R2 ;  /* 0x00000002050075a7 */ /* 0x000e26000800017f */
[----:B------:R-:W-:-:S04]  /*6b20*/  ISETP.NE.AND P1, PT, R13, 0x4, PT ;  /* 0x000000040d00780c */ /* 0x000fc80003f25270 */
[----:B------:R-:W-:Y:S02]  /*6b30*/  SEL R3, RZ, 0x1, P1 ;  /* 0x00000001ff037807 */ /* 0x000fe40000800000 */
[----:B------:R-:W-:Y:S02]  /*6b40*/  SEL R13, R13, RZ, P1 ;  /* 0x000000ff0d0d7207 */ /* 0x000fe40000800000 */
[----:B------:R-:W-:-:S03]  /*6b50*/  LOP3.LUT R14, R14, R3, RZ, 0x3c, !PT ;  /* 0x000000030e0e7212 */ /* 0x000fc600078e3cff */
[----:B------:R-:W-:Y:S01]  /*6b60*/  IMAD R7, R13, 0x8, R0 ;  /* 0x000000080d077824 */ /* 0x000fe200078e0200 */
[----:B------:R-:W-:Y:S01]  /*6b70*/  SHF.L.U32 R4, R14, 0x1f, RZ ;  /* 0x0000001f0e047819 */ /* 0x000fe200000006ff */
[----:B0-----:R-:W-:Y:S06]  /*6b80*/  @!P0 BRA `(.L_x_125) ;  /* 0x0000000000e48947 */ /* 0x001fec0003800000 */
.L_x_136:
[----:B------:R-:W1:Y:S01]  /*6b90*/  SYNCS.PHASECHK.TRANS64.TRYWAIT P0, [R7+URZ], R4 ;  /* 0x00000004070075a7 */ /* 0x000e62000800017f */
[----:B0-----:R-:W-:-:S05]  /*6ba0*/  VIADD R2, R13, 0x1 ;  /* 0x000000010d027836 */ /* 0x001fca0000000000 */
[----:B------:R-:W-:-:S04]  /*6bb0*/  ISETP.NE.AND P1, PT, R2, 0x4, PT ;  /* 0x000000040200780c */ /* 0x000fc80003f25270 */
[----:B------:R-:W-:Y:S02]  /*6bc0*/  SEL R3, RZ, 0x1, P1 ;  /* 0x00000001ff037807 */ /* 0x000fe40000800000 */
[----:B------:R-:W-:Y:S02]  /*6bd0*/  SEL R9, R2, RZ, P1 ;  /* 0x000000ff02097207 */ /* 0x000fe40000800000 */
[----:B------:R-:W-:-:S03]  /*6be0*/  LOP3.LUT R11, R14, R3, RZ, 0x3c, !PT ;  /* 0x000000030e0b7212 */ /* 0x000fc600078e3cff */
[----:B------:R-:W-:Y:S01]  /*6bf0*/  IMAD R6, R9, 0x8, R0 ;  /* 0x0000000809067824 */ /* 0x000fe200078e0200 */
[----:B------:R-:W-:Y:S01]  /*6c00*/  SHF.L.U32 R5, R11, 0x1f, RZ ;  /* 0x0000001f0b057819 */ /* 0x000fe200000006ff */
[----:B-1----:R-:W-:Y:S06]  /*6c10*/  @!P0 BRA `(.L_x_126) ;  /* 0x0000000000d48947 */ /* 0x002fec0003800000 */
.L_x_137:
[----:B------:R-:W1:Y:S01]  /*6c20*/  SYNCS.PHASECHK.TRANS64.TRYWAIT P0, [R6+URZ], R5 ;  /* 0x00000005060075a7 */ /* 0x000e62000800017f */
[----:B------:R-:W-:-:S05]  /*6c30*/  VIADD R2, R9, 0x1 ;  /* 0x0000000109027836 */ /* 0x000fca0000000000 */
[----:B------:R-:W-:-:S04]  /*6c40*/  ISETP.NE.AND P1, PT, R2, 0x4, PT ;  /* 0x000000040200780c */ /* 0x000fc80003f25270 */
[----:B0-----:R-:W-:Y:S02]  /*6c50*/  SEL R4, RZ, 0x1, P1 ;  /* 0x00000001ff047807 */ /* 0x001fe40000800000 */
[----:B------:R-:W-:Y:S02]  /*6c60*/  SEL R3, R2, RZ, P1 ;  /* 0x000000ff02037207 */ /* 0x000fe40000800000 */
[----:B------:R-:W-:Y:S01]  /*6c70*/  LOP3.LUT R4, R11, R4, RZ, 0x3c, !PT ;  /* 0x000000040b047212 */ /* 0x000fe200078e3cff */
[----:B-1----:R-:W-:Y:S06]  /*6c80*/  @!P0 BRA `(.L_x_127) ;  /* 0x0000000000cc8947 */ /* 0x002fec0003800000 */
.L_x_138:
[----:B------:R-:W-:Y:S01]  /*6c90*/  IMAD R3, R3, 0x8, R0 ;  /* 0x0000000803037824 */ /* 0x000fe200078e0200 */
[----:B------:R-:W-:-:S07]  /*6ca0*/  SHF.L.U32 R0, R4, 0x1f, RZ ;  /* 0x0000001f04007819 */ /* 0x000fce00000006ff */
.L_x_128:
[----:B-1----:R1:W2:Y:S02]  /*6cb0*/  SYNCS.PHASECHK.TRANS64.TRYWAIT P0, [R3+URZ], R0 ;  /* 0x00000000030075a7 */ /* 0x0022a4000800017f */
[----:B--2---:R-:W-:Y:S05]  /*6cc0*/  @!P0 NANOSLEEP.SYNCS 0x989680 ;  /* 0x009896800000895d */ /* 0x004fea0003900000 */
[----:B------:R-:W2:Y:S02]  /*6cd0*/  @!P0 SYNCS.PHASECHK.TRANS64 P0, [R3+URZ], R0 ;  /* 0x00000000030085a7 */ /* 0x000ea4000800007f */
[----:B--2---:R-:W-:Y:S05]  /*6ce0*/  @!P0 BRA `(.L_x_128) ;  /* 0xfffffffc00f08947 */ /* 0x004fea000383ffff */
.L_x_123:
[----:B------:R-:W-:Y:S05]  /*6cf0*/  BSYNC B0 ;  /* 0x0000000000007941 */ /* 0x000fea0003800000 */
.L_x_122:
[----:B------:R-:W-:Y:S05]  /*6d00*/  EXIT ;  /* 0x000000000000794d */ /* 0x000fea0003800000 */
.L_x_21:
[----:B-1----:R-:W-:-:S04]  /*6d10*/  IMAD.U32 R9, RZ, RZ, UR6 ;  /* 0x00000006ff097e24 */ /* 0x002fc8000f8e00ff */
[----:B------:R1:W3:Y:S03]  /*6d20*/  SYNCS.PHASECHK.TRANS64.TRYWAIT P0, [R9+URZ], R8 ;  /* 0x00000008090075a7 */ /* 0x0002e6000800017f */
[----:B---3--:R-:W-:Y:S05]  /*6d30*/  @!P0 NANOSLEEP.SYNCS 0x989680 ;  /* 0x009896800000895d */ /* 0x008fea0003900000 */
[----:B------:R-:W3:Y:S02]  /*6d40*/  @!P0 SYNCS.PHASECHK.TRANS64 P0, [R9+URZ], R8 ;  /* 0x00000008090085a7 */ /* 0x000ee4000800007f */
[----:B---3--:R-:W-:Y:S05]  /*6d50*/  @!P0 BRA `(.L_x_21) ;  /* 0xfffffffc00ec8947 */ /* 0x008fea000383ffff */
[----:B------:R-:W-:Y:S05]  /*6d60*/  BRA `(.L_x_20) ;  /* 0xffffffa800287947 */ /* 0x000fea000383ffff */
.L_x_27:
[----:B-1----:R-:W-:-:S04]  /*6d70*/  IMAD.U32 R11, RZ, RZ, UR12 ;  /* 0x0000000cff0b7e24 */ /* 0x002fc8000f8e00ff */
[----:B------:R1:W3:Y:S03]  /*6d80*/  SYNCS.PHASECHK.TRANS64.TRYWAIT P0, [R11+URZ], R10 ;  /* 0x0000000a0b0075a7 */ /* 0x0002e6000800017f */
[----:B---3--:R-:W-:Y:S05]  /*6d90*/  @!P0 NANOSLEEP.SYNCS 0x989680 ;  /* 0x009896800000895d */ /* 0x008fea0003900000 */
[----:B------:R-:W3:Y:S02]  /*6da0*/  @!P0 SYNCS.PHASECHK.TRANS64 P0, [R11+URZ], R10 ;  /* 0x0000000a0b0085a7 */ /* 0x000ee4000800007f */
[----:B---3--:R-:W-:Y:S05]  /*6db0*/  @!P0 BRA `(.L_x_27) ;  /* 0xfffffffc00ec8947 */ /* 0x008fea000383ffff */
[----:B------:R-:W-:Y:S05]  /*6dc0*/  BRA `(.L_x_26) ;  /* 0xffffffac00e07947 */ /* 0x000fea000383ffff */
.L_x_110:
[----:B------:R-:W-:Y:S01]  /*6dd0*/  BSSY B1, `(.L_x_129) ;  /* 0x0000006000017945 */ /* 0x000fe20003800000 */
[----:B------:R-:W-:-:S07]  /*6de0*/  IMAD.MOV.U32 R3, RZ, RZ, -0x1 ;  /* 0xffffffffff037424 */ /* 0x000fce00078e00ff */
[----:B------:R-:W-:Y:S05]  /*6df0*/  WARPSYNC.COLLECTIVE R3, `(.L_x_130) ;  /* 0x00000000030c7348 */ /* 0x000fea0003c00000 */
[----:B------:R-:W-:Y:S02]  /*6e00*/  ELECT P0, UR62, PT ;  /* 0x00000000003e782f */ /* 0x000fe40003800000 */
[----:B------:R-:W-:Y:S01]  /*6e10*/  MOV R3, UR62 ;  /* 0x0000003e00037c02 */ /* 0x000fe20008000f00 */
[----:B------:R-:W-:Y:S10]  /*6e20*/  ENDCOLLECTIVE ;  /* 0x000000000000791b */ /* 0x000ff40003800000 */
.L_x_130:
[----:B------:R-:W-:Y:S05]  /*6e30*/  BSYNC B1 ;  /* 0x0000000000017941 */ /* 0x000fea0003800000 */
.L_x_129:
[----:B------:R-:W-:Y:S05]  /*6e40*/  BRA `(.L_x_131) ;  /* 0xfffffff000347947 */ /* 0x000fea000383ffff */
.L_x_113:
[----:B-1----:R1:W2:Y:S02]  /*6e50*/  SYNCS.PHASECHK.TRANS64.TRYWAIT P0, [R19+URZ+0x20], R8 ;  /* 0x00002008130075a7 */ /* 0x0022a4000800017f */
[----:B--2---:R-:W-:Y:S05]  /*6e60*/  @!P0 NANOSLEEP.SYNCS 0x989680 ;  /* 0x009896800000895d */ /* 0x004fea0003900000 */
[----:B------:R-:W2:Y:S02]  /*6e70*/  @!P0 SYNCS.PHASECHK.TRANS64 P0, [R19+URZ+0x20], R8 ;  /* 0x00002008130085a7 */ /* 0x000ea4000800007f */
[----:B--2---:R-:W-:Y:S05]  /*6e80*/  @!P0 BRA `(.L_x_113) ;  /* 0xfffffffc00f08947 */ /* 0x004fea000383ffff */
[----:B------:R-:W-:Y:S05]  /*6e90*/  BRA `(.L_x_132) ;  /* 0xfffffff000707947 */ /* 0x000fea000383ffff */
.L_x_121:
[----:B------:R-:W-:Y:S01]  /*6ea0*/  BSSY B0, `(.L_x_133) ;  /* 0x0000006000007945 */ /* 0x000fe20003800000 */
[----:B------:R-:W-:-:S07]  /*6eb0*/  IMAD.MOV.U32 R3, RZ, RZ, -0x1 ;  /* 0xffffffffff037424 */ /* 0x000fce00078e00ff */
[----:B------:R-:W-:Y:S05]  /*6ec0*/  WARPSYNC.COLLECTIVE R3, `(.L_x_134) ;  /* 0x00000000030c7348 */ /* 0x000fea0003c00000 */
[----:B------:R-:W-:Y:S02]  /*6ed0*/  ELECT P0, UR62, PT ;  /* 0x00000000003e782f */ /* 0x000fe40003800000 */
[----:B------:R-:W-:Y:S01]  /*6ee0*/  MOV R3, UR62 ;  /* 0x0000003e00037c02 */ /* 0x000fe20008000f00 */
[----:B------:R-:W-:Y:S10]  /*6ef0*/  ENDCOLLECTIVE ;  /* 0x000000000000791b */ /* 0x000ff40003800000 */
.L_x_134:
[----:B------:R-:W-:Y:S05]  /*6f00*/  BSYNC B0 ;  /* 0x0000000000007941 */ /* 0x000fea0003800000 */
.L_x_133:
[----:B------:R-:W-:Y:S05]  /*6f10*/  BRA `(.L_x_135) ;  /* 0xfffffff800c87947 */ /* 0x000fea000383ffff */
.L_x_125:
[----:B0-----:R0:W1:Y:S02]  /*6f20*/  SYNCS.PHASECHK.TRANS64.TRYWAIT P0, [R5+URZ], R2 ;  /* 0x00000002050075a7 */ /* 0x001064000800017f */
[----:B-1----:R-:W-:Y:S05]  /*6f30*/  @!P0 NANOSLEEP.SYNCS 0x989680 ;  /* 0x009896800000895d */ /* 0x002fea0003900000 */
[----:B------:R-:W1:Y:S02]  /*6f40*/  @!P0 SYNCS.PHASECHK.TRANS64 P0, [R5+URZ], R2 ;  /* 0x00000002050085a7 */ /* 0x000e64000800007f */
[----:B-1----:R-:W-:Y:S05]  /*6f50*/  @!P0 BRA `(.L_x_125) ;  /* 0xfffffffc00f08947 */ /* 0x002fea000383ffff */
[----:B------:R-:W-:Y:S05]  /*6f60*/  BRA `(.L_x_136) ;  /* 0xfffffffc00087947 */ /* 0x000fea000383ffff */
.L_x_126:
[----:B0-----:R0:W1:Y:S02]  /*6f70*/  SYNCS.PHASECHK.TRANS64.TRYWAIT P0, [R7+URZ], R4 ;  /* 0x00000004070075a7 */ /* 0x001064000800017f */
[----:B-1----:R-:W-:Y:S05]  /*6f80*/  @!P0 NANOSLEEP.SYNCS 0x989680 ;  /* 0x009896800000895d */ /* 0x002fea0003900000 */
[----:B------:R-:W1:Y:S02]  /*6f90*/  @!P0 SYNCS.PHASECHK.TRANS64 P0, [R7+URZ], R4 ;  /* 0x00000004070085a7 */ /* 0x000e64000800007f */
[----:B-1----:R-:W-:Y:S05]  /*6fa0*/  @!P0 BRA `(.L_x_126) ;  /* 0xfffffffc00f08947 */ /* 0x002fea000383ffff */
[----:B------:R-:W-:Y:S05]  /*6fb0*/  BRA `(.L_x_137) ;  /* 0xfffffffc00187947 */ /* 0x000fea000383ffff */
.L_x_127:
[----:B0-----:R0:W1:Y:S02]  /*6fc0*/  SYNCS.PHASECHK.TRANS64.TRYWAIT P0, [R6+URZ], R5 ;  /* 0x00000005060075a7 */ /* 0x001064000800017f */
[----:B-1----:R-:W-:Y:S05]  /*6fd0*/  @!P0 NANOSLEEP.SYNCS 0x989680 ;  /* 0x009896800000895d */ /* 0x002fea0003900000 */
[----:B------:R-:W1:Y:S02]  /*6fe0*/  @!P0 SYNCS.PHASECHK.TRANS64 P0, [R6+URZ], R5 ;  /* 0x00000005060085a7 */ /* 0x000e64000800007f */
[----:B-1----:R-:W-:Y:S05]  /*6ff0*/  @!P0 BRA `(.L_x_127) ;  /* 0xfffffffc00f08947 */ /* 0x002fea000383ffff */
[----:B------:R-:W-:Y:S05]  /*7000*/  BRA `(.L_x_138) ;  /* 0xfffffffc00207947 */ /* 0x000fea000383ffff */
.L_x_139:
[----:B------:R-:W-:-:S00]  /*7010*/  BRA `(.L_x_139) ;  /* 0xfffffffc00fc7947 */ /* 0x000fc0000383ffff */
[----:B------:R-:W-:-:S00]  /*7020*/  NOP ;  /* 0x0000000000007918 */ /* 0x000fc00000000000 */
        /* <DEDUP_REMOVED lines=13> */
.L_x_140:


//--------------------- .nv.shared._ZN7cutlass13device_kernelINS_4gemm6kernel13GemmUniversalIN4cute5tupleIJiiiiEEENS1_10collective13CollectiveMmaINS1_37MainloopSm90TmaGmmaWarpSpecializedFP8ILi4ENS5_IJNS4_1CILi2EEESB_NSA_ILi1EEEEEENS1_35KernelTmaWarpSpecializedCooperativeEEENS5_IJNSA_ILi128EEENSA_ILi64EEESG_EEENS_12float_e5m2_tENS5_IJlSC_lEEESJ_SK_NS4_8TiledMMAINS4_8MMA_AtomIJNS4_4SM904GMMA30MMA_64x64x32_F32E5M2E5M2_SS_TNILNSO_7ScaleInE1ELSQ_1EEEEEENS4_6LayoutINS5_IJSB_SC_SC_EEENS5_IJSC_NSA_ILi0EEESV_EEEEENS5_IJNS4_10UnderscoreESY_SY_EEEEENS4_23SM90_TMA_LOAD_MULTICASTENS4_14ComposedLayoutINS4_7SwizzleILi3ELi4ELi3EEENS4_18smem_ptr_flag_bitsILi8EEENST_INS5_IJNSA_ILi8EEESG_EEENS5_IJSG_SC_EEEEEEEvNS4_8identityES11_S1B_vS1C_EENS_8epilogue10collective6detail29Sm90TmaWarpSpecializedAdapterINS1F_15DefaultEpilogueISJ_SK_SK_NS1E_6thread17LinearCombinationISJ_Li1EffLNS1J_9ScaleType4KindE0ELNS_15FloatRoundStyleE2ESJ_EENS1_15EpilogueDefaultEEEEEvvEEEEvNT_6ParamsE --------------------------
	.section	.nv.shared._ZN7cutlass13device_kernelINS_4gemm6kernel13GemmUniversalIN4cute5tupleIJiiiiEEENS1_10collective13CollectiveMmaINS1_37MainloopSm90TmaGmmaWarpSpecializedFP8ILi4ENS5_IJNS4_1CILi2EEESB_NSA_ILi1EEEEEENS1_35KernelTmaWarpSpecializedCooperativeEEENS5_IJNSA_ILi128EEENSA_ILi64EEESG_EEENS_12float_e5m2_tENS5_IJlSC_lEEESJ_SK_NS4_8TiledMMAINS4_8MMA_AtomIJNS4_4SM904GMMA30MMA_64x64x32_F32E5M2E5M2_SS_TNILNSO_7ScaleInE1ELSQ_1EEEEEENS4_6LayoutINS5_IJSB_SC_SC_EEENS5_IJSC_NSA_ILi0EEESV_EEEEENS5_IJNS4_10UnderscoreESY_SY_EEEEENS4_23SM90_TMA_LOAD_MULTICASTENS4_14ComposedLayoutINS4_7SwizzleILi3ELi4ELi3EEENS4_18smem_ptr_flag_bitsILi8EEENST_INS5_IJNSA_ILi8EEESG_EEENS5_IJSG_SC_EEEEEEEvNS4_8identityES11_S1B_vS1C_EENS_8epilogue10collective6detail29Sm90TmaWarpSpecializedAdapterINS1F_15DefaultEpilogueISJ_SK_SK_NS1E_6thread17LinearCombinationISJ_Li1EffLNS1J_9ScaleType4KindE0ELNS_15FloatRoundStyleE2ESJ_EENS1_15EpilogueDefaultEEEEEvvEEEEvNT_6ParamsE,"aw",@nobits
	.sectionflags	@""
	.align	16
	.zero		1024


//--------------------- .nv.shared.reserved.0     --------------------------
	.section	.nv.shared.reserved.0,"aw",@nobits
	.weak		__nv_reservedSMEM_offset_0_alias
	.size		__nv_reservedSMEM_offset_0_alias, 0, 0
	.other		__nv_reservedSMEM_offset_0_alias,@"STO_CUDA_RESERVED_SHARED STV_DEFAULT"
__nv_reservedSMEM_offset_0_alias:
	.zero		0


//--------------------- .nv.global                --------------------------
	.section	.nv.global,"aw",@nobits
.nv.global:
	.type		_ZN39_INTERNAL_90ce76d9_4_k_cu_6c9b6af9_52614cute1_E,@object
	.size		_ZN39_INTERNAL_90ce76d9_4_k_cu_6c9b6af9_52614cute1_E,(_ZN39_INTERNAL_90ce76d9_4_k_cu_6c9b6af9_52614cuda3std3__45__cpo6cbeginE - _ZN39_INTERNAL_90ce76d9_4_k_cu_6c9b6af9_52614cute1_E)
_ZN39_INTERNAL_90ce76d9_4_k_cu_6c9b6af9_52614cute1_E:
	.zero		1
	.type		_ZN39_INTERNAL_90ce76d9_4_k_cu_6c9b6af9_52614cuda3std3__45__cpo6cbeginE,@object
	.size		_ZN39_INTERNAL_90ce76d9_4_k_cu_6c9b6af9_52614cuda3std3__45__cpo6cbeginE,(_ZN39_INTERNAL_90ce76d9_4_k_cu_6c9b6af9_52614cuda3std3__48in_placeE - _ZN39_INTERNAL_90ce76d9_4_k_cu_6c9b6af9_52614cuda3std3__45__cpo6cbeginE)
_ZN39_INTERNAL_90ce76d9_4_k_cu_6c9b6af9_52614cuda3std3__45__cpo6cbeginE:
	.zero		1
	.type		_ZN39_INTERNAL_90ce76d9_4_k_cu_6c9b6af9_52614cuda3std3__48in_placeE,@object
	.size		_ZN39_INTERNAL_90ce76d9_4_k_cu_6c9b6af9_52614cuda3std3__48in_placeE,(_ZN39_INTERNAL_90ce76d9_4_k_cu_6c9b6af9_52614cuda3std6ranges3__45__cpo9iter_moveE - _ZN39_INTERNAL_90ce76d9_4_k_cu_6c9b6af9_52614cuda3std3__48in_placeE)
_ZN39_INTERNAL_90ce76d9_4_k_cu_6c9b6af9_52614cuda3std3__48in_placeE:
	.zero		1
	.type		_ZN39_INTERNAL_90ce76d9_4_k_cu_6c9b6af9_52614cuda3std6ranges3__45__cpo9iter_moveE,@object
	.size		_ZN39_INTERNAL_90ce76d9_4_k_cu_6c9b6af9_52614cuda3std6ranges3__45__cpo9iter_moveE,(_ZN39_INTERNAL_90ce76d9_4_k_cu_6c9b6af9_52614cuda3std3__45__cpo5beginE - _ZN39_INTERNAL_90ce76d9_4_k_cu_6c9b6af9_52614cuda3std6ranges3__45__cpo9iter_moveE)
_ZN39_INTERNAL_90ce76d9_4_k_cu_6c9b6af9_52614cuda3std6ranges3__45__cpo9iter_moveE:
	.zero		1
	.type		_ZN39_INTERNAL_90ce76d9_4_k_cu_6c9b6af9_52614cuda3std3__45__cpo5beginE,@object
	.size		_ZN39_INTERNAL_90ce76d9_4_k_cu_6c9b6af9_52614cuda3std3__45__cpo5beginE,(_ZN39_INTERNAL_90ce76d9_4_k_cu_6c9b6af9_52614cuda3std3__441_GLOBAL__N__90ce76d9_4_k_cu_6c9b6af9_52616ignoreE - _ZN39_INTERNAL_90ce76d9_4_k_cu_6c9b6af9_52614cuda3std3__45__cpo5beginE)
_ZN39_INTERNAL_90ce76d9_4_k_cu_6c9b6af9_52614cuda3std3__45__cpo5beginE:
	.zero		1
	.type		_ZN39_INTERNAL_90ce76d9_4_k_cu_6c9b6af9_52614cuda3std3__441_GLOBAL__N__90ce76d9_4_k_cu_6c9b6af9_52616ignoreE,@object
	.size		_ZN39_INTERNAL_90ce76d9_4_k_cu_6c9b6af9_52614cuda3std3__441_GLOBAL__N__90ce76d9_4_k_cu_6c9b6af9_52616ignoreE,(_ZN39_INTERNAL_90ce76d9_4_k_cu_6c9b6af9_52614cute7productE - _ZN39_INTERNAL_90ce76d9_4_k_cu_6c9b6af9_52614cuda3std3__441_GLOBAL__N__90ce76d9_4_k_cu_6c9b6af9_52616ignoreE)
_ZN39_INTERNAL_90ce76d9_4_k_cu_6c9b6af9_52614cuda3std3__441_GLOBAL__N__90ce76d9_4_k_cu_6c9b6af9_52616ignoreE:
	.zero		1
	.type		_ZN39_INTERNAL_90ce76d9_4_k_cu_6c9b6af9_52614cute7productE,@object
	.size		_ZN39_INTERNAL_90ce76d9_4_k_cu_6c9b6af9_52614cute7productE,(_ZN39_INTERNAL_90ce76d9_4_k_cu_6c9b6af9_52614cuda3std3__45__cpo3endE - _ZN39_INTERNAL_90ce76d9_4_k_cu_6c9b6af9_52614cute7productE)
_ZN39_INTERNAL_90ce76d9_4_k_cu_6c9b6af9_52614cute7productE:
	.zero		1
	.type		_ZN39_INTERNAL_90ce76d9_4_k_cu_6c9b6af9_52614cuda3std3__45__cpo3endE,@object
	.size		_ZN39_INTERNAL_90ce76d9_4_k_cu_6c9b6af9_52614cuda3std3__45__cpo3endE,(_ZN39_INTERNAL_90ce76d9_4_k_cu_6c9b6af9_52614cuda3std3__419piecewise_constructE - _ZN39_INTERNAL_90ce76d9_4_k_cu_6c9b6af9_52614cuda3std3__45__cpo3endE)
_ZN39_INTERNAL_90ce76d9_4_k_cu_6c9b6af9_52614cuda3std3__45__cpo3endE:
	.zero		1
	.type		_ZN39_INTERNAL_90ce76d9_4_k_cu_6c9b6af9_52614cuda3std3__419piecewise_constructE,@object
	.size		_ZN39_INTERNAL_90ce76d9_4_k_cu_6c9b6af9_52614cuda3std3__419piecewise_constructE,(_ZN39_INTERNAL_90ce76d9_4_k_cu_6c9b6af9_52614cuda3std3__45__cpo4cendE - _ZN39_INTERNAL_90ce76d9_4_k_cu_6c9b6af9_52614cuda3std3__419piecewise_constructE)
_ZN39_INTERNAL_90ce76d9_4_k_cu_6c9b6af9_52614cuda3std3__419piecewise_constructE:
	.zero		1
	.type		_ZN39_INTERNAL_90ce76d9_4_k_cu_6c9b6af9_52614cuda3std3__45__cpo4cendE,@object
	.size		_ZN39_INTERNAL_90ce76d9_4_k_cu_6c9b6af9_52614cuda3std3__45__cpo4cendE,(_ZN39_INTERNAL_90ce76d9_4_k_cu_6c9b6af9_52614cuda3std6ranges3__45__cpo4swapE - _ZN39_INTERNAL_90ce76d9_4_k_cu_6c9b6af9_52614cuda3std3__45__cpo4cendE)
_ZN39_INTERNAL_90ce76d9_4_k_cu_6c9b6af9_52614cuda3std3__45__cpo4cendE:
	.zero		1
	.type		_ZN39_INTERNAL_90ce76d9_4_k_cu_6c9b6af9_52614cuda3std6ranges3__45__cpo4swapE,@object
	.size		_ZN39_INTERNAL_90ce76d9_4_k_cu_6c9b6af9_52614cuda3std6ranges3__45__cpo4swapE,(.L_7 - _ZN39_INTERNAL_90ce76d9_4_k_cu_6c9b6af9_52614cuda3std6ranges3__45__cpo4swapE)
_ZN39_INTERNAL_90ce76d9_4_k_cu_6c9b6af9_52614cuda3std6ranges3__45__cpo4swapE:
	.zero		1
.L_7:


//--------------------- .nv.constant0._ZN7cutlass13device_kernelINS_4gemm6kernel13GemmUniversalIN4cute5tupleIJiiiiEEENS1_10collective13CollectiveMmaINS1_37MainloopSm90TmaGmmaWarpSpecializedFP8ILi4ENS5_IJNS4_1CILi2EEESB_NSA_ILi1EEEEEENS1_35KernelTmaWarpSpecializedCooperativeEEENS5_IJNSA_ILi128EEENSA_ILi64EEESG_EEENS_12float_e5m2_tENS5_IJlSC_lEEESJ_SK_NS4_8TiledMMAINS4_8MMA_AtomIJNS4_4SM904GMMA30MMA_64x64x32_F32E5M2E5M2_SS_TNILNSO_7ScaleInE1ELSQ_1EEEEEENS4_6LayoutINS5_IJSB_SC_SC_EEENS5_IJSC_NSA_ILi0EEESV_EEEEENS5_IJNS4_10UnderscoreESY_SY_EEEEENS4_23SM90_TMA_LOAD_MULTICASTENS4_14ComposedLayoutINS4_7SwizzleILi3ELi4ELi3EEENS4_18smem_ptr_flag_bitsILi8EEENST_INS5_IJNSA_ILi8EEESG_EEENS5_IJSG_SC_EEEEEEEvNS4_8identityES11_S1B_vS1C_EENS_8epilogue10collective6detail29Sm90TmaWarpSpecializedAdapterINS1F_15DefaultEpilogueISJ_SK_SK_NS1E_6thread17LinearCombinationISJ_Li1EffLNS1J_9ScaleType4KindE0ELNS_15FloatRoundStyleE2ESJ_EENS1_15EpilogueDefaultEEEEEvvEEEEvNT_6ParamsE --------------------------
	.section	.nv.constant0._ZN7cutlass13device_kernelINS_4gemm6kernel13GemmUniversalIN4cute5tupleIJiiiiEEENS1_10collective13CollectiveMmaINS1_37MainloopSm90TmaGmmaWarpSpecializedFP8ILi4ENS5_IJNS4_1CILi2EEESB_NSA_ILi1EEEEEENS1_35KernelTmaWarpSpecializedCooperativeEEENS5_IJNSA_ILi128EEENSA_ILi64EEESG_EEENS_12float_e5m2_tENS5_IJlSC_lEEESJ_SK_NS4_8TiledMMAINS4_8MMA_AtomIJNS4_4SM904GMMA30MMA_64x64x32_F32E5M2E5M2_SS_TNILNSO_7ScaleInE1ELSQ_1EEEEEENS4_6LayoutINS5_IJSB_SC_SC_EEENS5_IJSC_NSA_ILi0EEESV_EEEEENS5_IJNS4_10UnderscoreESY_SY_EEEEENS4_23SM90_TMA_LOAD_MULTICASTENS4_14ComposedLayoutINS4_7SwizzleILi3ELi4ELi3EEENS4_18smem_ptr_flag_bitsILi8EEENST_INS5_IJNSA_ILi8EEESG_EEENS5_IJSG_SC_EEEEEEEvNS4_8identityES11_S1B_vS1C_EENS_8epilogue10collective6detail29Sm90TmaWarpSpecializedAdapterINS1F_15DefaultEpilogueISJ_SK_SK_NS1E_6thread17LinearCombinationISJ_Li1EffLNS1J_9ScaleType4KindE0ELNS_15FloatRoundStyleE2ESJ_EENS1_15EpilogueDefaultEEEEEvvEEEEvNT_6ParamsE,"a",@progbits
	.sectionflags	@""
	.align	4
.nv.constant0._ZN7cutlass13device_kernelINS_4gemm6kernel13GemmUniversalIN4cute5tupleIJiiiiEEENS1_10collective13CollectiveMmaINS1_37MainloopSm90TmaGmmaWarpSpecializedFP8ILi4ENS5_IJNS4_1CILi2EEESB_NSA_ILi1EEEEEENS1_35KernelTmaWarpSpecializedCooperativeEEENS5_IJNSA_ILi128EEENSA_ILi64EEESG_EEENS_12float_e5m2_tENS5_IJlSC_lEEESJ_SK_NS4_8TiledMMAINS4_8MMA_AtomIJNS4_4SM904GMMA30MMA_64x64x32_F32E5M2E5M2_SS_TNILNSO_7ScaleInE1ELSQ_1EEEEEENS4_6LayoutINS5_IJSB_SC_SC_EEENS5_IJSC_NSA_ILi0EEESV_EEEEENS5_IJNS4_10UnderscoreESY_SY_EEEEENS4_23SM90_TMA_LOAD_MULTICASTENS4_14ComposedLayoutINS4_7SwizzleILi3ELi4ELi3EEENS4_18smem_ptr_flag_bitsILi8EEENST_INS5_IJNSA_ILi8EEESG_EEENS5_IJSG_SC_EEEEEEEvNS4_8identityES11_S1B_vS1C_EENS_8epilogue10collective6detail29Sm90TmaWarpSpecializedAdapterINS1F_15DefaultEpilogueISJ_SK_SK_NS1E_6thread17LinearCombinationISJ_Li1EffLNS1J_9ScaleType4KindE0ELNS_15FloatRoundStyleE2ESJ_EENS1_15EpilogueDefaultEEEEEvvEEEEvNT_6ParamsE:
	.zero		1664


//--------------------- SYMBOLS --------------------------

	.type		.nv.reservedSmem.offset0,@object
	.size		.nv.reservedSmem.offset0,0x4
